//
// Generated by NVIDIA NVVM Compiler
//
// Compiler Build ID: CL-36424714
// Cuda compilation tools, release 13.0, V13.0.88
// Based on NVVM 20.0.0
//

.version 9.0
.target sm_100
.address_size 64

	// .globl	_Z18initializeInteriorPfS_S_S_S_iifff
.extern .shared .align 16 .b8 sharedmemory[];

.visible .entry _Z18initializeInteriorPfS_S_S_S_iifff(
	.param .u64 .ptr .align 1 _Z18initializeInteriorPfS_S_S_S_iifff_param_0,
	.param .u64 .ptr .align 1 _Z18initializeInteriorPfS_S_S_S_iifff_param_1,
	.param .u64 .ptr .align 1 _Z18initializeInteriorPfS_S_S_S_iifff_param_2,
	.param .u64 .ptr .align 1 _Z18initializeInteriorPfS_S_S_S_iifff_param_3,
	.param .u64 .ptr .align 1 _Z18initializeInteriorPfS_S_S_S_iifff_param_4,
	.param .u32 _Z18initializeInteriorPfS_S_S_S_iifff_param_5,
	.param .u32 _Z18initializeInteriorPfS_S_S_S_iifff_param_6,
	.param .f32 _Z18initializeInteriorPfS_S_S_S_iifff_param_7,
	.param .f32 _Z18initializeInteriorPfS_S_S_S_iifff_param_8,
	.param .f32 _Z18initializeInteriorPfS_S_S_S_iifff_param_9
)
{
	.reg .pred 	%p<4>;
	.reg .b32 	%r<21>;
	.reg .b32 	%f<29>;
	.reg .b64 	%rd<13>;

	ld.param.u64 	%rd1, [_Z18initializeInteriorPfS_S_S_S_iifff_param_0];
	ld.param.u64 	%rd2, [_Z18initializeInteriorPfS_S_S_S_iifff_param_1];
	ld.param.u64 	%rd3, [_Z18initializeInteriorPfS_S_S_S_iifff_param_2];
	ld.param.u32 	%r6, [_Z18initializeInteriorPfS_S_S_S_iifff_param_5];
	ld.param.u32 	%r7, [_Z18initializeInteriorPfS_S_S_S_iifff_param_6];
	ld.param.f32 	%f1, [_Z18initializeInteriorPfS_S_S_S_iifff_param_7];
	ld.param.f32 	%f2, [_Z18initializeInteriorPfS_S_S_S_iifff_param_8];
	ld.param.f32 	%f3, [_Z18initializeInteriorPfS_S_S_S_iifff_param_9];
	mov.u32 	%r8, %ctaid.y;
	mov.u32 	%r9, %ntid.y;
	mov.u32 	%r10, %tid.y;
	mad.lo.s32 	%r1, %r8, %r9, %r10;
	add.s32 	%r2, %r1, 1;
	mov.u32 	%r11, %ctaid.x;
	mov.u32 	%r12, %ntid.x;
	mov.u32 	%r13, %tid.x;
	mad.lo.s32 	%r14, %r11, %r12, %r13;
	add.s32 	%r4, %r14, 1;
	add.s32 	%r15, %r7, 1;
	setp.ge.u32 	%p1, %r2, %r15;
	add.s32 	%r16, %r6, 1;
	setp.ge.u32 	%p2, %r4, %r16;
	or.pred  	%p3, %p1, %p2;
	@%p3 bra 	$L__BB0_2;
	cvta.to.global.u64 	%rd4, %rd1;
	cvta.to.global.u64 	%rd5, %rd2;
	cvta.to.global.u64 	%rd6, %rd3;
	add.s32 	%r17, %r6, 2;
	mad.lo.s32 	%r18, %r17, %r2, %r4;
	mul.f32 	%f4, %f3, 0fBF000000;
	fma.rn.f32 	%f5, %f1, 0f3F000000, %f4;
	cvt.rn.f32.u32 	%f6, %r14;
	fma.rn.f32 	%f7, %f1, %f6, %f5;
	fma.rn.f32 	%f8, %f2, 0f3F000000, %f4;
	cvt.rn.f32.u32 	%f9, %r1;
	fma.rn.f32 	%f10, %f2, %f9, %f8;
	mul.wide.u32 	%rd7, %r14, 4;
	add.s64 	%rd8, %rd4, %rd7;
	st.global.f32 	[%rd8], %f7;
	mul.wide.u32 	%rd9, %r1, 4;
	add.s64 	%rd10, %rd5, %rd9;
	st.global.f32 	[%rd10], %f10;
	mul.f32 	%f11, %f10, %f10;
	fma.rn.f32 	%f12, %f7, %f7, %f11;
	mul.f32 	%f13, %f12, 0fC0A00000;
	fma.rn.f32 	%f14, %f13, 0f3BBB989D, 0f3F000000;
	cvt.sat.f32.f32 	%f15, %f14;
	mov.f32 	%f16, 0f4B400001;
	mov.f32 	%f17, 0f437C0000;
	fma.rm.f32 	%f18, %f15, %f17, %f16;
	add.f32 	%f19, %f18, 0fCB40007F;
	neg.f32 	%f20, %f19;
	fma.rn.f32 	%f21, %f13, 0f3FB8AA3B, %f20;
	fma.rn.f32 	%f22, %f13, 0f32A57060, %f21;
	mov.b32 	%r19, %f18;
	shl.b32 	%r20, %r19, 23;
	mov.b32 	%f23, %r20;
	ex2.approx.ftz.f32 	%f24, %f22;
	mul.f32 	%f25, %f24, %f23;
	fma.rn.f32 	%f26, %f25, 0f3ECCCCCD, 0f3F800000;
	mul.wide.s32 	%rd11, %r18, 4;
	add.s64 	%rd12, %rd6, %rd11;
	ld.global.f32 	%f27, [%rd12];
	add.f32 	%f28, %f27, %f26;
	st.global.f32 	[%rd12], %f28;
$L__BB0_2:
	ret;

}
	// .globl	_Z17applyLeftBoundaryPfS_S_ii
.visible .entry _Z17applyLeftBoundaryPfS_S_ii(
	.param .u64 .ptr .align 1 _Z17applyLeftBoundaryPfS_S_ii_param_0,
	.param .u64 .ptr .align 1 _Z17applyLeftBoundaryPfS_S_ii_param_1,
	.param .u64 .ptr .align 1 _Z17applyLeftBoundaryPfS_S_ii_param_2,
	.param .u32 _Z17applyLeftBoundaryPfS_S_ii_param_3,
	.param .u32 _Z17applyLeftBoundaryPfS_S_ii_param_4
)
{
	.reg .pred 	%p<4>;
	.reg .b32 	%r<9>;
	.reg .b32 	%f<5>;
	.reg .b64 	%rd<11>;

	ld.param.u64 	%rd1, [_Z17applyLeftBoundaryPfS_S_ii_param_0];
	ld.param.u64 	%rd2, [_Z17applyLeftBoundaryPfS_S_ii_param_1];
	ld.param.u64 	%rd3, [_Z17applyLeftBoundaryPfS_S_ii_param_2];
	ld.param.u32 	%r2, [_Z17applyLeftBoundaryPfS_S_ii_param_3];
	ld.param.u32 	%r3, [_Z17applyLeftBoundaryPfS_S_ii_param_4];
	mov.u32 	%r4, %tid.x;
	mov.u32 	%r5, %ctaid.x;
	mov.u32 	%r6, %ntid.x;
	mad.lo.s32 	%r1, %r5, %r6, %r4;
	setp.lt.s32 	%p1, %r1, 1;
	setp.gt.s32 	%p2, %r1, %r3;
	or.pred  	%p3, %p1, %p2;
	@%p3 bra 	$L__BB1_2;
	cvta.to.global.u64 	%rd4, %rd1;
	cvta.to.global.u64 	%rd5, %rd2;
	cvta.to.global.u64 	%rd6, %rd3;
	add.s32 	%r7, %r2, 2;
	mul.lo.s32 	%r8, %r7, %r1;
	mul.wide.s32 	%rd7, %r8, 4;
	add.s64 	%rd8, %rd4, %rd7;
	ld.global.f32 	%f1, [%rd8+4];
	add.s64 	%rd9, %rd5, %rd7;
	ld.global.f32 	%f2, [%rd9+4];
	add.s64 	%rd10, %rd6, %rd7;
	ld.global.f32 	%f3, [%rd10+4];
	st.global.f32 	[%rd8], %f1;
	neg.f32 	%f4, %f2;
	st.global.f32 	[%rd9], %f4;
	st.global.f32 	[%rd10], %f3;
$L__BB1_2:
	ret;

}
	// .globl	_Z18applyRightBoundaryPfS_S_ii
.visible .entry _Z18applyRightBoundaryPfS_S_ii(
	.param .u64 .ptr .align 1 _Z18applyRightBoundaryPfS_S_ii_param_0,
	.param .u64 .ptr .align 1 _Z18applyRightBoundaryPfS_S_ii_param_1,
	.param .u64 .ptr .align 1 _Z18applyRightBoundaryPfS_S_ii_param_2,
	.param .u32 _Z18applyRightBoundaryPfS_S_ii_param_3,
	.param .u32 _Z18applyRightBoundaryPfS_S_ii_param_4
)
{
	.reg .pred 	%p<4>;
	.reg .b32 	%r<9>;
	.reg .b32 	%f<5>;
	.reg .b64 	%rd<11>;

	ld.param.u64 	%rd1, [_Z18applyRightBoundaryPfS_S_ii_param_0];
	ld.param.u64 	%rd2, [_Z18applyRightBoundaryPfS_S_ii_param_1];
	ld.param.u64 	%rd3, [_Z18applyRightBoundaryPfS_S_ii_param_2];
	ld.param.u32 	%r2, [_Z18applyRightBoundaryPfS_S_ii_param_3];
	ld.param.u32 	%r3, [_Z18applyRightBoundaryPfS_S_ii_param_4];
	mov.u32 	%r4, %tid.x;
	mov.u32 	%r5, %ctaid.x;
	mov.u32 	%r6, %ntid.x;
	mad.lo.s32 	%r1, %r5, %r6, %r4;
	setp.lt.s32 	%p1, %r1, 1;
	setp.gt.s32 	%p2, %r1, %r3;
	or.pred  	%p3, %p1, %p2;
	@%p3 bra 	$L__BB2_2;
	cvta.to.global.u64 	%rd4, %rd1;
	cvta.to.global.u64 	%rd5, %rd2;
	cvta.to.global.u64 	%rd6, %rd3;
	add.s32 	%r7, %r2, 2;
	mad.lo.s32 	%r8, %r7, %r1, %r2;
	mul.wide.s32 	%rd7, %r8, 4;
	add.s64 	%rd8, %rd4, %rd7;
	ld.global.f32 	%f1, [%rd8];
	add.s64 	%rd9, %rd5, %rd7;
	ld.global.f32 	%f2, [%rd9];
	add.s64 	%rd10, %rd6, %rd7;
	ld.global.f32 	%f3, [%rd10];
	st.global.f32 	[%rd8+4], %f1;
	neg.f32 	%f4, %f2;
	st.global.f32 	[%rd9+4], %f4;
	st.global.f32 	[%rd10+4], %f3;
$L__BB2_2:
	ret;

}
	// .globl	_Z19applyBottomBoundaryPfS_S_ii
.visible .entry _Z19applyBottomBoundaryPfS_S_ii(
	.param .u64 .ptr .align 1 _Z19applyBottomBoundaryPfS_S_ii_param_0,
	.param .u64 .ptr .align 1 _Z19applyBottomBoundaryPfS_S_ii_param_1,
	.param .u64 .ptr .align 1 _Z19applyBottomBoundaryPfS_S_ii_param_2,
	.param .u32 _Z19applyBottomBoundaryPfS_S_ii_param_3,
	.param .u32 _Z19applyBottomBoundaryPfS_S_ii_param_4
)
{
	.reg .pred 	%p<4>;
	.reg .b32 	%r<8>;
	.reg .b32 	%f<5>;
	.reg .b64 	%rd<15>;

	ld.param.u64 	%rd1, [_Z19applyBottomBoundaryPfS_S_ii_param_0];
	ld.param.u64 	%rd2, [_Z19applyBottomBoundaryPfS_S_ii_param_1];
	ld.param.u64 	%rd3, [_Z19applyBottomBoundaryPfS_S_ii_param_2];
	ld.param.u32 	%r2, [_Z19applyBottomBoundaryPfS_S_ii_param_3];
	mov.u32 	%r3, %tid.x;
	mov.u32 	%r4, %ctaid.x;
	mov.u32 	%r5, %ntid.x;
	mad.lo.s32 	%r1, %r4, %r5, %r3;
	setp.lt.s32 	%p1, %r1, 1;
	setp.gt.s32 	%p2, %r1, %r2;
	or.pred  	%p3, %p1, %p2;
	@%p3 bra 	$L__BB3_2;
	cvta.to.global.u64 	%rd4, %rd1;
	cvta.to.global.u64 	%rd5, %rd2;
	cvta.to.global.u64 	%rd6, %rd3;
	add.s32 	%r6, %r1, %r2;
	add.s32 	%r7, %r6, 2;
	mul.wide.s32 	%rd7, %r7, 4;
	add.s64 	%rd8, %rd4, %rd7;
	ld.global.f32 	%f1, [%rd8];
	add.s64 	%rd9, %rd5, %rd7;
	ld.global.f32 	%f2, [%rd9];
	add.s64 	%rd10, %rd6, %rd7;
	ld.global.f32 	%f3, [%rd10];
	mul.wide.u32 	%rd11, %r1, 4;
	add.s64 	%rd12, %rd4, %rd11;
	st.global.f32 	[%rd12], %f1;
	add.s64 	%rd13, %rd5, %rd11;
	st.global.f32 	[%rd13], %f2;
	neg.f32 	%f4, %f3;
	add.s64 	%rd14, %rd6, %rd11;
	st.global.f32 	[%rd14], %f4;
$L__BB3_2:
	ret;

}
	// .globl	_Z16applyTopBoundaryPfS_S_ii
.visible .entry _Z16applyTopBoundaryPfS_S_ii(
	.param .u64 .ptr .align 1 _Z16applyTopBoundaryPfS_S_ii_param_0,
	.param .u64 .ptr .align 1 _Z16applyTopBoundaryPfS_S_ii_param_1,
	.param .u64 .ptr .align 1 _Z16applyTopBoundaryPfS_S_ii_param_2,
	.param .u32 _Z16applyTopBoundaryPfS_S_ii_param_3,
	.param .u32 _Z16applyTopBoundaryPfS_S_ii_param_4
)
{
	.reg .pred 	%p<4>;
	.reg .b32 	%r<9>;
	.reg .b32 	%f<5>;
	.reg .b64 	%rd<15>;

	ld.param.u64 	%rd1, [_Z16applyTopBoundaryPfS_S_ii_param_0];
	ld.param.u64 	%rd2, [_Z16applyTopBoundaryPfS_S_ii_param_1];
	ld.param.u64 	%rd3, [_Z16applyTopBoundaryPfS_S_ii_param_2];
	ld.param.u32 	%r2, [_Z16applyTopBoundaryPfS_S_ii_param_3];
	ld.param.u32 	%r3, [_Z16applyTopBoundaryPfS_S_ii_param_4];
	mov.u32 	%r4, %tid.x;
	mov.u32 	%r5, %ctaid.x;
	mov.u32 	%r6, %ntid.x;
	mad.lo.s32 	%r1, %r5, %r6, %r4;
	setp.lt.s32 	%p1, %r1, 1;
	setp.gt.s32 	%p2, %r1, %r2;
	or.pred  	%p3, %p1, %p2;
	@%p3 bra 	$L__BB4_2;
	cvta.to.global.u64 	%rd4, %rd1;
	cvta.to.global.u64 	%rd5, %rd2;
	cvta.to.global.u64 	%rd6, %rd3;
	add.s32 	%r7, %r2, 2;
	mad.lo.s32 	%r8, %r3, %r7, %r1;
	mul.wide.s32 	%rd7, %r8, 4;
	add.s64 	%rd8, %rd4, %rd7;
	ld.global.f32 	%f1, [%rd8];
	add.s64 	%rd9, %rd5, %rd7;
	ld.global.f32 	%f2, [%rd9];
	add.s64 	%rd10, %rd6, %rd7;
	ld.global.f32 	%f3, [%rd10];
	mul.wide.s32 	%rd11, %r7, 4;
	add.s64 	%rd12, %rd8, %rd11;
	st.global.f32 	[%rd12], %f1;
	add.s64 	%rd13, %rd9, %rd11;
	st.global.f32 	[%rd13], %f2;
	neg.f32 	%f4, %f3;
	add.s64 	%rd14, %rd10, %rd11;
	st.global.f32 	[%rd14], %f4;
$L__BB4_2:
	ret;

}
	// .globl	_Z18shallowWaterSolverPfS_S_ffiiff
.visible .entry _Z18shallowWaterSolverPfS_S_ffiiff(
	.param .u64 .ptr .align 1 _Z18shallowWaterSolverPfS_S_ffiiff_param_0,
	.param .u64 .ptr .align 1 _Z18shallowWaterSolverPfS_S_ffiiff_param_1,
	.param .u64 .ptr .align 1 _Z18shallowWaterSolverPfS_S_ffiiff_param_2,
	.param .f32 _Z18shallowWaterSolverPfS_S_ffiiff_param_3,
	.param .f32 _Z18shallowWaterSolverPfS_S_ffiiff_param_4,
	.param .u32 _Z18shallowWaterSolverPfS_S_ffiiff_param_5,
	.param .u32 _Z18shallowWaterSolverPfS_S_ffiiff_param_6,
	.param .f32 _Z18shallowWaterSolverPfS_S_ffiiff_param_7,
	.param .f32 _Z18shallowWaterSolverPfS_S_ffiiff_param_8
)
{
	.reg .pred 	%p<48>;
	.reg .b32 	%r<144>;
	.reg .b32 	%f<114>;
	.reg .b64 	%rd<34>;

	ld.param.u64 	%rd7, [_Z18shallowWaterSolverPfS_S_ffiiff_param_0];
	ld.param.u32 	%r39, [_Z18shallowWaterSolverPfS_S_ffiiff_param_5];
	ld.param.f32 	%f8, [_Z18shallowWaterSolverPfS_S_ffiiff_param_8];
	cvta.to.global.u64 	%rd1, %rd7;
	mov.u32 	%r41, %ctaid.y;
	mov.u32 	%r1, %ntid.y;
	mov.u32 	%r2, %tid.y;
	mad.lo.s32 	%r3, %r41, %r1, %r2;
	add.s32 	%r4, %r3, 1;
	mov.u32 	%r42, %ctaid.x;
	mov.u32 	%r5, %ntid.x;
	mov.u32 	%r6, %tid.x;
	mad.lo.s32 	%r7, %r42, %r5, %r6;
	add.s32 	%r8, %r7, 1;
	add.s32 	%r9, %r2, 1;
	add.s32 	%r43, %r1, 2;
	add.s32 	%r10, %r5, 2;
	mul.lo.s32 	%r11, %r43, %r10;
	shl.b32 	%r44, %r11, 2;
	mov.u32 	%r45, sharedmemory;
	add.s32 	%r12, %r45, %r44;
	bar.sync 	0;
	setp.leu.f32 	%p6, %f8, 0f00000000;
	@%p6 bra 	$L__BB5_29;
	ld.param.u32 	%r142, [_Z18shallowWaterSolverPfS_S_ffiiff_param_6];
	ld.param.f32 	%f111, [_Z18shallowWaterSolverPfS_S_ffiiff_param_4];
	ld.param.f32 	%f110, [_Z18shallowWaterSolverPfS_S_ffiiff_param_3];
	ld.param.u64 	%rd31, [_Z18shallowWaterSolverPfS_S_ffiiff_param_2];
	ld.param.u64 	%rd28, [_Z18shallowWaterSolverPfS_S_ffiiff_param_1];
	shl.b32 	%r46, %r11, 2;
	add.s32 	%r47, %r12, %r46;
	add.s32 	%r48, %r47, %r46;
	add.s32 	%r49, %r48, %r46;
	add.s32 	%r50, %r49, %r46;
	add.s32 	%r51, %r50, %r46;
	add.s32 	%r52, %r51, %r46;
	add.s32 	%r53, %r52, %r46;
	add.s32 	%r54, %r53, %r46;
	add.s32 	%r55, %r1, -1;
	setp.ge.u32 	%p7, %r9, %r55;
	add.s32 	%r56, %r5, -1;
	add.s32 	%r58, %r6, 1;
	setp.ge.u32 	%p8, %r58, %r56;
	or.pred  	%p1, %p7, %p8;
	setp.ge.s32 	%p9, %r3, %r142;
	setp.gt.u32 	%p10, %r7, 2147483646;
	or.pred  	%p11, %p10, %p9;
	setp.gt.s32 	%p12, %r8, %r39;
	or.pred  	%p2, %p12, %p11;
	add.s32 	%r59, %r39, 2;
	mad.lo.s32 	%r60, %r59, %r4, %r8;
	mul.lo.s32 	%r61, %r9, %r10;
	add.s32 	%r62, %r61, %r6;
	mul.wide.s32 	%rd8, %r60, 4;
	add.s64 	%rd2, %rd1, %rd8;
	shl.b32 	%r63, %r62, 2;
	mov.u32 	%r64, sharedmemory;
	add.s32 	%r13, %r64, %r63;
	cvta.to.global.u64 	%rd9, %rd28;
	add.s64 	%rd3, %rd9, %rd8;
	add.s32 	%r14, %r12, %r63;
	cvta.to.global.u64 	%rd10, %rd31;
	add.s64 	%rd4, %rd10, %rd8;
	add.s32 	%r15, %r47, %r63;
	shl.b32 	%r65, %r61, 2;
	add.s32 	%r16, %r64, %r65;
	add.s32 	%r17, %r12, %r65;
	add.s32 	%r18, %r47, %r65;
	shl.b32 	%r66, %r6, 2;
	add.s32 	%r67, %r64, %r66;
	add.s32 	%r19, %r67, 4;
	add.s32 	%r68, %r12, %r66;
	add.s32 	%r20, %r68, 4;
	add.s32 	%r69, %r47, %r66;
	add.s32 	%r21, %r69, 4;
	setp.ne.s32 	%p13, %r9, %r1;
	shl.b32 	%r70, %r59, 1;
	mad.lo.s32 	%r71, %r59, %r3, %r70;
	add.s32 	%r72, %r61, %r10;
	add.s32 	%r73, %r142, 2;
	setp.ge.s32 	%p14, %r71, %r73;
	shl.b32 	%r74, %r72, 2;
	add.s32 	%r22, %r67, %r74;
	add.s32 	%r23, %r68, %r74;
	add.s32 	%r24, %r69, %r74;
	setp.lt.u32 	%p15, %r4, %r73;
	setp.lt.u32 	%p16, %r8, %r59;
	and.pred  	%p3, %p15, %p16;
	add.s32 	%r25, %r48, %r63;
	add.s32 	%r26, %r49, %r63;
	add.s32 	%r27, %r50, %r63;
	add.s32 	%r28, %r52, %r63;
	add.s32 	%r29, %r51, %r63;
	add.s32 	%r30, %r53, %r63;
	add.s32 	%r75, %r142, 1;
	setp.lt.u32 	%p17, %r4, %r75;
	setp.ne.s32 	%p18, %r8, 0;
	add.s32 	%r76, %r39, 1;
	setp.lt.u32 	%p19, %r8, %r76;
	and.pred  	%p20, %p17, %p19;
	and.pred  	%p4, %p20, %p18;
	shl.b32 	%r77, %r10, 1;
	sub.s32 	%r78, %r72, %r77;
	add.s32 	%r79, %r78, %r6;
	shl.b32 	%r80, %r79, 2;
	add.s32 	%r31, %r49, %r80;
	add.s32 	%r32, %r51, %r80;
	add.s32 	%r33, %r53, %r80;
	neg.f32 	%f1, %f110;
	neg.f32 	%f2, %f111;
	add.s32 	%r34, %r54, %r63;
	add.s32 	%r81, %r11, %r62;
	shl.b32 	%r82, %r81, 2;
	add.s32 	%r35, %r54, %r82;
	mul.lo.s32 	%r83, %r1, %r10;
	shl.b32 	%r84, %r83, 2;
	add.s32 	%r36, %r67, %r84;
	add.s32 	%r37, %r68, %r84;
	add.s32 	%r38, %r69, %r84;
	or.pred  	%p5, %p13, %p14;
	mov.f32 	%f113, 0f00000000;
	not.pred 	%p31, %p3;
	mul.wide.s32 	%rd17, %r39, 4;
	add.s64 	%rd18, %rd17, 8;
$L__BB5_2:
	ld.param.f32 	%f112, [_Z18shallowWaterSolverPfS_S_ffiiff_param_7];
	add.f32 	%f113, %f112, %f113;
	or.pred  	%p21, %p1, %p2;
	@%p21 bra 	$L__BB5_4;
	ld.global.f32 	%f10, [%rd2];
	st.shared.f32 	[%r13+4], %f10;
	ld.global.f32 	%f11, [%rd3];
	st.shared.f32 	[%r14+4], %f11;
	ld.global.f32 	%f12, [%rd4];
	st.shared.f32 	[%r15+4], %f12;
$L__BB5_4:
	bar.sync 	0;
	setp.ne.s32 	%p22, %r6, 0;
	setp.gt.u32 	%p23, %r7, 2147483646;
	or.pred  	%p24, %p22, %p23;
	@%p24 bra 	$L__BB5_6;
	ld.global.f32 	%f13, [%rd2+-4];
	st.shared.f32 	[%r16], %f13;
	ld.global.f32 	%f14, [%rd3+-4];
	st.shared.f32 	[%r17], %f14;
	ld.global.f32 	%f15, [%rd4+-4];
	st.shared.f32 	[%r18], %f15;
$L__BB5_6:
	add.s32 	%r85, %r6, 1;
	setp.ne.s32 	%p25, %r85, %r5;
	setp.gt.s32 	%p26, %r8, %r39;
	or.pred  	%p27, %p25, %p26;
	@%p27 bra 	$L__BB5_8;
	ld.global.f32 	%f16, [%rd2+4];
	st.shared.f32 	[%r13+8], %f16;
	ld.global.f32 	%f17, [%rd3+4];
	st.shared.f32 	[%r14+8], %f17;
	ld.global.f32 	%f18, [%rd4+4];
	st.shared.f32 	[%r15+8], %f18;
$L__BB5_8:
	setp.ne.s32 	%p28, %r2, 0;
	add.s32 	%r86, %r39, 2;
	mul.lo.s32 	%r87, %r86, %r3;
	setp.lt.s32 	%p29, %r87, 0;
	or.pred  	%p30, %p28, %p29;
	@%p30 bra 	$L__BB5_10;
	ld.param.u64 	%rd32, [_Z18shallowWaterSolverPfS_S_ffiiff_param_2];
	ld.param.u64 	%rd29, [_Z18shallowWaterSolverPfS_S_ffiiff_param_1];
	mad.lo.s32 	%r89, %r86, %r3, %r8;
	mul.wide.s32 	%rd11, %r89, 4;
	add.s64 	%rd12, %rd1, %rd11;
	ld.global.f32 	%f19, [%rd12];
	st.shared.f32 	[%r19], %f19;
	cvta.to.global.u64 	%rd13, %rd29;
	add.s64 	%rd14, %rd13, %rd11;
	ld.global.f32 	%f20, [%rd14];
	st.shared.f32 	[%r20], %f20;
	cvta.to.global.u64 	%rd15, %rd32;
	add.s64 	%rd16, %rd15, %rd11;
	ld.global.f32 	%f21, [%rd16];
	st.shared.f32 	[%r21], %f21;
$L__BB5_10:
	@%p5 bra 	$L__BB5_12;
	add.s64 	%rd19, %rd2, %rd18;
	ld.global.f32 	%f22, [%rd19];
	st.shared.f32 	[%r22+4], %f22;
	add.s64 	%rd20, %rd3, %rd18;
	ld.global.f32 	%f23, [%rd20];
	st.shared.f32 	[%r23+4], %f23;
	add.s64 	%rd21, %rd4, %rd18;
	ld.global.f32 	%f24, [%rd21];
	st.shared.f32 	[%r24+4], %f24;
$L__BB5_12:
	bar.sync 	0;
	@%p31 bra 	$L__BB5_14;
	ld.shared.f32 	%f25, [%r13+4];
	ld.shared.f32 	%f26, [%r14+4];
	ld.shared.f32 	%f27, [%r15+4];
	rcp.rn.f32 	%f28, %f25;
	mul.f32 	%f29, %f25, %f25;
	st.shared.f32 	[%r25+4], %f26;
	st.shared.f32 	[%r26+4], %f27;
	mul.f32 	%f30, %f26, %f26;
	mul.f32 	%f31, %f27, %f27;
	mul.f32 	%f32, %f26, %f27;
	mul.f32 	%f33, %f29, 0f409CF5C3;
	fma.rn.f32 	%f34, %f30, %f28, %f33;
	st.shared.f32 	[%r27+4], %f34;
	mul.f32 	%f35, %f28, %f32;
	st.shared.f32 	[%r28+4], %f35;
	st.shared.f32 	[%r29+4], %f35;
	fma.rn.f32 	%f36, %f31, %f28, %f33;
	st.shared.f32 	[%r30+4], %f36;
$L__BB5_14:
	bar.sync 	0;
	not.pred 	%p32, %p4;
	@%p32 bra 	$L__BB5_16;
	ld.shared.f32 	%f37, [%r13];
	ld.shared.f32 	%f38, [%r13+8];
	shl.b32 	%r90, %r6, 2;
	mov.u32 	%r91, sharedmemory;
	add.s32 	%r92, %r91, %r90;
	mad.lo.s32 	%r93, %r9, %r10, %r10;
	shl.b32 	%r94, %r10, 1;
	sub.s32 	%r95, %r93, %r94;
	shl.b32 	%r96, %r95, 2;
	add.s32 	%r97, %r92, %r96;
	ld.shared.f32 	%f39, [%r97+4];
	ld.shared.f32 	%f40, [%r22+4];
	ld.shared.f32 	%f41, [%r14];
	ld.shared.f32 	%f42, [%r14+8];
	add.s32 	%r98, %r12, %r90;
	add.s32 	%r99, %r98, %r96;
	ld.shared.f32 	%f43, [%r99+4];
	ld.shared.f32 	%f44, [%r23+4];
	ld.shared.f32 	%f45, [%r15];
	ld.shared.f32 	%f46, [%r15+8];
	add.s32 	%r100, %r1, 2;
	mul.lo.s32 	%r101, %r100, %r10;
	shl.b32 	%r102, %r101, 2;
	add.s32 	%r103, %r99, %r102;
	ld.shared.f32 	%f47, [%r103+4];
	ld.shared.f32 	%f48, [%r24+4];
	ld.shared.f32 	%f49, [%r25];
	ld.shared.f32 	%f50, [%r25+8];
	ld.shared.f32 	%f51, [%r31+4];
	shl.b32 	%r104, %r10, 2;
	add.s32 	%r105, %r26, %r104;
	ld.shared.f32 	%f52, [%r105+4];
	ld.shared.f32 	%f53, [%r27];
	ld.shared.f32 	%f54, [%r27+8];
	ld.shared.f32 	%f55, [%r32+4];
	add.s32 	%r106, %r29, %r104;
	ld.shared.f32 	%f56, [%r106+4];
	ld.shared.f32 	%f57, [%r28];
	ld.shared.f32 	%f58, [%r28+8];
	ld.shared.f32 	%f59, [%r33+4];
	add.s32 	%r107, %r30, %r104;
	ld.shared.f32 	%f60, [%r107+4];
	sub.f32 	%f61, %f50, %f49;
	sub.f32 	%f62, %f52, %f51;
	add.f32 	%f63, %f37, %f38;
	add.f32 	%f64, %f63, %f39;
	add.f32 	%f65, %f64, %f40;
	mul.f32 	%f66, %f65, 0f3E800000;
	fma.rn.f32 	%f67, %f2, %f62, %f66;
	fma.rn.f32 	%f68, %f1, %f61, %f67;
	st.shared.f32 	[%r34+4], %f68;
	sub.f32 	%f69, %f54, %f53;
	sub.f32 	%f70, %f56, %f55;
	add.f32 	%f71, %f41, %f42;
	add.f32 	%f72, %f71, %f43;
	add.f32 	%f73, %f72, %f44;
	mul.f32 	%f74, %f73, 0f3E800000;
	fma.rn.f32 	%f75, %f2, %f70, %f74;
	fma.rn.f32 	%f76, %f1, %f69, %f75;
	st.shared.f32 	[%r35+4], %f76;
	sub.f32 	%f77, %f58, %f57;
	sub.f32 	%f78, %f60, %f59;
	add.f32 	%f79, %f45, %f46;
	add.f32 	%f80, %f79, %f47;
	add.f32 	%f81, %f80, %f48;
	mul.f32 	%f82, %f81, 0f3E800000;
	fma.rn.f32 	%f83, %f2, %f78, %f82;
	fma.rn.f32 	%f84, %f1, %f77, %f83;
	add.s32 	%r108, %r35, %r102;
	st.shared.f32 	[%r108+4], %f84;
$L__BB5_16:
	bar.sync 	0;
	@%p32 bra 	$L__BB5_18;
	ld.shared.f32 	%f85, [%r34+4];
	st.shared.f32 	[%r13+4], %f85;
	ld.shared.f32 	%f86, [%r35+4];
	st.shared.f32 	[%r14+4], %f86;
	add.s32 	%r109, %r1, 2;
	mul.lo.s32 	%r110, %r109, %r10;
	shl.b32 	%r111, %r110, 2;
	add.s32 	%r112, %r35, %r111;
	ld.shared.f32 	%f87, [%r112+4];
	st.shared.f32 	[%r15+4], %f87;
$L__BB5_18:
	setp.ne.s32 	%p34, %r6, 0;
	bar.sync 	0;
	@%p34 bra 	$L__BB5_20;
	ld.shared.f32 	%f88, [%r16+4];
	st.shared.f32 	[%r16], %f88;
	ld.shared.f32 	%f89, [%r17+4];
	neg.f32 	%f90, %f89;
	st.shared.f32 	[%r17], %f90;
	ld.shared.f32 	%f91, [%r18+4];
	st.shared.f32 	[%r18], %f91;
$L__BB5_20:
	add.s32 	%r113, %r6, 1;
	setp.ne.s32 	%p35, %r113, %r5;
	@%p35 bra 	$L__BB5_22;
	shl.b32 	%r114, %r5, 2;
	add.s32 	%r115, %r16, %r114;
	ld.shared.f32 	%f92, [%r115];
	st.shared.f32 	[%r115+4], %f92;
	add.s32 	%r116, %r17, %r114;
	ld.shared.f32 	%f93, [%r116];
	neg.f32 	%f94, %f93;
	st.shared.f32 	[%r116+4], %f94;
	add.s32 	%r117, %r18, %r114;
	ld.shared.f32 	%f95, [%r117];
	st.shared.f32 	[%r117+4], %f95;
$L__BB5_22:
	setp.ne.s32 	%p36, %r2, 0;
	@%p36 bra 	$L__BB5_24;
	shl.b32 	%r118, %r5, 2;
	add.s32 	%r119, %r19, %r118;
	ld.shared.f32 	%f96, [%r119+8];
	st.shared.f32 	[%r19], %f96;
	add.s32 	%r120, %r20, %r118;
	ld.shared.f32 	%f97, [%r120+8];
	st.shared.f32 	[%r20], %f97;
	add.s32 	%r121, %r21, %r118;
	ld.shared.f32 	%f98, [%r121+8];
	neg.f32 	%f99, %f98;
	st.shared.f32 	[%r21], %f99;
$L__BB5_24:
	setp.ne.s32 	%p37, %r9, %r1;
	@%p37 bra 	$L__BB5_26;
	ld.shared.f32 	%f100, [%r36+4];
	shl.b32 	%r122, %r10, 2;
	add.s32 	%r123, %r36, %r122;
	st.shared.f32 	[%r123+4], %f100;
	ld.shared.f32 	%f101, [%r37+4];
	add.s32 	%r124, %r37, %r122;
	st.shared.f32 	[%r124+4], %f101;
	ld.shared.f32 	%f102, [%r38+4];
	neg.f32 	%f103, %f102;
	add.s32 	%r125, %r38, %r122;
	st.shared.f32 	[%r125+4], %f103;
$L__BB5_26:
	bar.sync 	0;
	@%p21 bra 	$L__BB5_28;
	ld.shared.f32 	%f104, [%r13+4];
	st.global.f32 	[%rd2], %f104;
	ld.shared.f32 	%f105, [%r14+4];
	st.global.f32 	[%rd3], %f105;
	ld.shared.f32 	%f106, [%r15+4];
	st.global.f32 	[%rd4], %f106;
$L__BB5_28:
	bar.sync 	0;
	setp.lt.f32 	%p39, %f113, %f8;
	@%p39 bra 	$L__BB5_2;
$L__BB5_29:
	ld.param.u32 	%r143, [_Z18shallowWaterSolverPfS_S_ffiiff_param_6];
	setp.ge.s32 	%p40, %r3, %r143;
	setp.gt.u32 	%p41, %r7, 2147483646;
	or.pred  	%p42, %p41, %p40;
	setp.gt.s32 	%p43, %r8, %r39;
	or.pred  	%p44, %p43, %p42;
	@%p44 bra 	$L__BB5_32;
	add.s32 	%r126, %r1, -1;
	setp.ge.s32 	%p45, %r9, %r126;
	add.s32 	%r127, %r5, -1;
	add.s32 	%r129, %r6, 1;
	setp.ge.s32 	%p46, %r129, %r127;
	or.pred  	%p47, %p45, %p46;
	@%p47 bra 	$L__BB5_32;
	ld.param.u64 	%rd33, [_Z18shallowWaterSolverPfS_S_ffiiff_param_2];
	ld.param.u64 	%rd30, [_Z18shallowWaterSolverPfS_S_ffiiff_param_1];
	add.s32 	%r130, %r39, 2;
	mad.lo.s32 	%r131, %r130, %r4, %r8;
	mad.lo.s32 	%r132, %r9, %r10, %r6;
	shl.b32 	%r133, %r132, 2;
	mov.u32 	%r134, sharedmemory;
	add.s32 	%r135, %r134, %r133;
	ld.shared.f32 	%f107, [%r135+4];
	mul.wide.s32 	%rd22, %r131, 4;
	add.s64 	%rd23, %rd1, %rd22;
	st.global.f32 	[%rd23], %f107;
	add.s32 	%r136, %r12, %r133;
	ld.shared.f32 	%f108, [%r136+4];
	cvta.to.global.u64 	%rd24, %rd30;
	add.s64 	%rd25, %rd24, %rd22;
	st.global.f32 	[%rd25], %f108;
	mov.u32 	%r137, %ntid.y;
	add.s32 	%r138, %r137, 2;
	mul.lo.s32 	%r139, %r138, %r10;
	shl.b32 	%r140, %r139, 2;
	add.s32 	%r141, %r136, %r140;
	ld.shared.f32 	%f109, [%r141+4];
	cvta.to.global.u64 	%rd26, %rd33;
	add.s64 	%rd27, %rd26, %rd22;
	st.global.f32 	[%rd27], %f109;
$L__BB5_32:
	ret;

}


// ===== COMPILED SASS (sm_100) =====

	.target	sm_100

	.elftype	@"ET_EXEC"


//--------------------- .note.nv.tkinfo           --------------------------
	.section	.note.nv.tkinfo,"",@"SHT_NOTE"
	.sectionflags	@"SHF_NOTE_NV_TKINFO"
	.tkinfo
        /*0018*/ 	.word	0x00000002
        /*0030*/ 	.string	""
        /*0030*/ 	.string	"ptxas"
        /*0030*/ 	.string	"Cuda compilation tools, release 13.0, V13.0.88"
        /*0030*/ 	.string	"Build cuda_13.0.r13.0/compiler.36424714_0"
        /*0030*/ 	.string	"-arch sm_100 -m 64 "



//--------------------- .note.nv.cuinfo           --------------------------
	.section	.note.nv.cuinfo,"",@"SHT_NOTE"
	.sectionflags	@"SHF_NOTE_NV_CUINFO"
        /*0018*/ 	.short	0x0002
        /*001a*/ 	.short	0x0064
        /*001c*/ 	.short	0x0082
	.zero		2


//--------------------- .nv.info                  --------------------------
	.section	.nv.info,"",@"SHT_CUDA_INFO"
	.align	4


	//----- nvinfo : EIATTR_REGCOUNT
	.align		4
        /*0000*/ 	.byte	0x04, 0x2f
        /*0002*/ 	.short	(.L_1 - .L_0)
	.align		4
.L_0:
        /*0004*/ 	.word	index@(_Z18initializeInteriorPfS_S_S_S_iifff)
        /*0008*/ 	.word	0x00000016


	//----- nvinfo : EIATTR_FRAME_SIZE
	.align		4
.L_1:
        /*000c*/ 	.byte	0x04, 0x11
        /*000e*/ 	.short	(.L_3 - .L_2)
	.align		4
.L_2:
        /*0010*/ 	.word	index@(_Z18initializeInteriorPfS_S_S_S_iifff)
        /*0014*/ 	.word	0x00000000


	//----- nvinfo : EIATTR_REGCOUNT
	.align		4
.L_3:
        /*0018*/ 	.byte	0x04, 0x2f
        /*001a*/ 	.short	(.L_5 - .L_4)
	.align		4
.L_4:
        /*001c*/ 	.word	index@(_Z17applyLeftBoundaryPfS_S_ii)
        /*0020*/ 	.word	0x00000010


	//----- nvinfo : EIATTR_FRAME_SIZE
	.align		4
.L_5:
        /*0024*/ 	.byte	0x04, 0x11
        /*0026*/ 	.short	(.L_7 - .L_6)
	.align		4
.L_6:
        /*0028*/ 	.word	index@(_Z17applyLeftBoundaryPfS_S_ii)
        /*002c*/ 	.word	0x00000000


	//----- nvinfo : EIATTR_REGCOUNT
	.align		4
.L_7:
        /*0030*/ 	.byte	0x04, 0x2f
        /*0032*/ 	.short	(.L_9 - .L_8)
	.align		4
.L_8:
        /*0034*/ 	.word	index@(_Z18applyRightBoundaryPfS_S_ii)
        /*0038*/ 	.word	0x00000010


	//----- nvinfo : EIATTR_FRAME_SIZE
	.align		4
.L_9:
        /*003c*/ 	.byte	0x04, 0x11
        /*003e*/ 	.short	(.L_11 - .L_10)
	.align		4
.L_10:
        /*0040*/ 	.word	index@(_Z18applyRightBoundaryPfS_S_ii)
        /*0044*/ 	.word	0x00000000


	//----- nvinfo : EIATTR_REGCOUNT
	.align		4
.L_11:
        /*0048*/ 	.byte	0x04, 0x2f
        /*004a*/ 	.short	(.L_13 - .L_12)
	.align		4
.L_12:
        /*004c*/ 	.word	index@(_Z19applyBottomBoundaryPfS_S_ii)
        /*0050*/ 	.word	0x00000012


	//----- nvinfo : EIATTR_FRAME_SIZE
	.align		4
.L_13:
        /*0054*/ 	.byte	0x04, 0x11
        /*0056*/ 	.short	(.L_15 - .L_14)
	.align		4
.L_14:
        /*0058*/ 	.word	index@(_Z19applyBottomBoundaryPfS_S_ii)
        /*005c*/ 	.word	0x00000000


	//----- nvinfo : EIATTR_REGCOUNT
	.align		4
.L_15:
        /*0060*/ 	.byte	0x04, 0x2f
        /*0062*/ 	.short	(.L_17 - .L_16)
	.align		4
.L_16:
        /*0064*/ 	.word	index@(_Z16applyTopBoundaryPfS_S_ii)
        /*0068*/ 	.word	0x00000016


	//----- nvinfo : EIATTR_FRAME_SIZE
	.align		4
.L_17:
        /*006c*/ 	.byte	0x04, 0x11
        /*006e*/ 	.short	(.L_19 - .L_18)
	.align		4
.L_18:
        /*0070*/ 	.word	index@(_Z16applyTopBoundaryPfS_S_ii)
        /*0074*/ 	.word	0x00000000


	//----- nvinfo : EIATTR_REGCOUNT
	.align		4
.L_19:
        /*0078*/ 	.byte	0x04, 0x2f
        /*007a*/ 	.short	(.L_21 - .L_20)
	.align		4
.L_20:
        /*007c*/ 	.word	index@(_Z18shallowWaterSolverPfS_S_ffiiff)
        /*0080*/ 	.word	0x00000038


	//----- nvinfo : EIATTR_FRAME_SIZE
	.align		4
.L_21:
        /*0084*/ 	.byte	0x04, 0x11
        /*0086*/ 	.short	(.L_23 - .L_22)
	.align		4
.L_22:
        /*0088*/ 	.word	index@($__internal_0_$__cuda_sm20_rcp_rn_f32_slowpath)
        /*008c*/ 	.word	0x00000000


	//----- nvinfo : EIATTR_FRAME_SIZE
	.align		4
.L_23:
        /*0090*/ 	.byte	0x04, 0x11
        /*0092*/ 	.short	(.L_25 - .L_24)
	.align		4
.L_24:
        /*0094*/ 	.word	index@(_Z18shallowWaterSolverPfS_S_ffiiff)
        /*0098*/ 	.word	0x00000000


	//----- nvinfo : EIATTR_MIN_STACK_SIZE
	.align		4
.L_25:
        /*009c*/ 	.byte	0x04, 0x12
        /*009e*/ 	.short	(.L_27 - .L_26)
	.align		4
.L_26:
        /*00a0*/ 	.word	index@(_Z18shallowWaterSolverPfS_S_ffiiff)
        /*00a4*/ 	.word	0x00000000


	//----- nvinfo : EIATTR_MIN_STACK_SIZE
	.align		4
.L_27:
        /*00a8*/ 	.byte	0x04, 0x12
        /*00aa*/ 	.short	(.L_29 - .L_28)
	.align		4
.L_28:
        /*00ac*/ 	.word	index@(_Z16applyTopBoundaryPfS_S_ii)
        /*00b0*/ 	.word	0x00000000


	//----- nvinfo : EIATTR_MIN_STACK_SIZE
	.align		4
.L_29:
        /*00b4*/ 	.byte	0x04, 0x12
        /*00b6*/ 	.short	(.L_31 - .L_30)
	.align		4
.L_30:
        /*00b8*/ 	.word	index@(_Z19applyBottomBoundaryPfS_S_ii)
        /*00bc*/ 	.word	0x00000000


	//----- nvinfo : EIATTR_MIN_STACK_SIZE
	.align		4
.L_31:
        /*00c0*/ 	.byte	0x04, 0x12
        /*00c2*/ 	.short	(.L_33 - .L_32)
	.align		4
.L_32:
        /*00c4*/ 	.word	index@(_Z18applyRightBoundaryPfS_S_ii)
        /*00c8*/ 	.word	0x00000000


	//----- nvinfo : EIATTR_MIN_STACK_SIZE
	.align		4
.L_33:
        /*00cc*/ 	.byte	0x04, 0x12
        /*00ce*/ 	.short	(.L_35 - .L_34)
	.align		4
.L_34:
        /*00d0*/ 	.word	index@(_Z17applyLeftBoundaryPfS_S_ii)
        /*00d4*/ 	.word	0x00000000


	//----- nvinfo : EIATTR_MIN_STACK_SIZE
	.align		4
.L_35:
        /*00d8*/ 	.byte	0x04, 0x12
        /*00da*/ 	.short	(.L_37 - .L_36)
	.align		4
.L_36:
        /*00dc*/ 	.word	index@(_Z18initializeInteriorPfS_S_S_S_iifff)
        /*00e0*/ 	.word	0x00000000
.L_37:


//--------------------- .nv.compat                --------------------------
	.section	.nv.compat,"",@"SHT_CUDA_COMPAT_INFO"
	.align	4
        /*0000*/ 	.byte	0x02, 0x09, 0x00, 0x00, 0x02, 0x02, 0x01, 0x00, 0x02, 0x05, 0x05, 0x00, 0x03, 0x07, 0x01, 0x01
        /*0010*/ 	.byte	0x02, 0x03, 0x00, 0x00, 0x02, 0x06, 0x01, 0x00, 0x04, 0x0b, 0x08, 0x00, 0x09, 0x00, 0x00, 0x00
        /*0020*/ 	.byte	0x00, 0x00, 0x00, 0x00


//--------------------- .nv.info._Z18shallowWaterSolverPfS_S_ffiiff --------------------------
	.section	.nv.info._Z18shallowWaterSolverPfS_S_ffiiff,"",@"SHT_CUDA_INFO"
	.sectionflags	@""
	.align	4


	//----- nvinfo : EIATTR_CUDA_API_VERSION
	.align		4
        /*0000*/ 	.byte	0x04, 0x37
        /*0002*/ 	.short	(.L_39 - .L_38)
.L_38:
        /*0004*/ 	.word	0x00000082


	//----- nvinfo : EIATTR_KPARAM_INFO
	.align		4
.L_39:
        /*0008*/ 	.byte	0x04, 0x17
        /*000a*/ 	.short	(.L_41 - .L_40)
.L_40:
        /*000c*/ 	.word	0x00000000
        /*0010*/ 	.short	0x0008
        /*0012*/ 	.short	0x002c
        /*0014*/ 	.byte	0x00, 0xf0, 0x11, 0x00


	//----- nvinfo : EIATTR_KPARAM_INFO
	.align		4
.L_41:
        /*0018*/ 	.byte	0x04, 0x17
        /*001a*/ 	.short	(.L_43 - .L_42)
.L_42:
        /*001c*/ 	.word	0x00000000
        /*0020*/ 	.short	0x0007
        /*0022*/ 	.short	0x0028
        /*0024*/ 	.byte	0x00, 0xf0, 0x11, 0x00


	//----- nvinfo : EIATTR_KPARAM_INFO
	.align		4
.L_43:
        /*0028*/ 	.byte	0x04, 0x17
        /*002a*/ 	.short	(.L_45 - .L_44)
.L_44:
        /*002c*/ 	.word	0x00000000
        /*0030*/ 	.short	0x0006
        /*0032*/ 	.short	0x0024
        /*0034*/ 	.byte	0x00, 0xf0, 0x11, 0x00


	//----- nvinfo : EIATTR_KPARAM_INFO
	.align		4
.L_45:
        /*0038*/ 	.byte	0x04, 0x17
        /*003a*/ 	.short	(.L_47 - .L_46)
.L_46:
        /*003c*/ 	.word	0x00000000
        /*0040*/ 	.short	0x0005
        /*0042*/ 	.short	0x0020
        /*0044*/ 	.byte	0x00, 0xf0, 0x11, 0x00


	//----- nvinfo : EIATTR_KPARAM_INFO
	.align		4
.L_47:
        /*0048*/ 	.byte	0x04, 0x17
        /*004a*/ 	.short	(.L_49 - .L_48)
.L_48:
        /*004c*/ 	.word	0x00000000
        /*0050*/ 	.short	0x0004
        /*0052*/ 	.short	0x001c
        /*0054*/ 	.byte	0x00, 0xf0, 0x11, 0x00


	//----- nvinfo : EIATTR_KPARAM_INFO
	.align		4
.L_49:
        /*0058*/ 	.byte	0x04, 0x17
        /*005a*/ 	.short	(.L_51 - .L_50)
.L_50:
        /*005c*/ 	.word	0x00000000
        /*0060*/ 	.short	0x0003
        /*0062*/ 	.short	0x0018
        /*0064*/ 	.byte	0x00, 0xf0, 0x11, 0x00


	//----- nvinfo : EIATTR_KPARAM_INFO
	.align		4
.L_51:
        /*0068*/ 	.byte	0x04, 0x17
        /*006a*/ 	.short	(.L_53 - .L_52)
.L_52:
        /*006c*/ 	.word	0x00000000
        /*0070*/ 	.short	0x0002
        /*0072*/ 	.short	0x0010
        /*0074*/ 	.byte	0x00, 0xf5, 0x21, 0x00


	//----- nvinfo : EIATTR_KPARAM_INFO
	.align		4
.L_53:
        /*0078*/ 	.byte	0x04, 0x17
        /*007a*/ 	.short	(.L_55 - .L_54)
.L_54:
        /*007c*/ 	.word	0x00000000
        /*0080*/ 	.short	0x0001
        /*0082*/ 	.short	0x0008
        /*0084*/ 	.byte	0x00, 0xf5, 0x21, 0x00


	//----- nvinfo : EIATTR_KPARAM_INFO
	.align		4
.L_55:
        /*0088*/ 	.byte	0x04, 0x17
        /*008a*/ 	.short	(.L_57 - .L_56)
.L_56:
        /*008c*/ 	.word	0x00000000
        /*0090*/ 	.short	0x0000
        /*0092*/ 	.short	0x0000
        /*0094*/ 	.byte	0x00, 0xf5, 0x21, 0x00


	//----- nvinfo : EIATTR_SPARSE_MMA_MASK
	.align		4
.L_57:
        /*0098*/ 	.byte	0x03, 0x50
        /*009a*/ 	.short	0x0000


	//----- nvinfo : EIATTR_MAXREG_COUNT
	.align		4
        /*009c*/ 	.byte	0x03, 0x1b
        /*009e*/ 	.short	0x00ff


	//----- nvinfo : EIATTR_NUM_BARRIERS
	.align		4
        /*00a0*/ 	.byte	0x02, 0x4c
        /*00a2*/ 	.byte	0x01
	.zero		1


	//----- nvinfo : EIATTR_MERCURY_ISA_VERSION
	.align		4
        /*00a4*/ 	.byte	0x03, 0x5f
        /*00a6*/ 	.short	0x0101


	//----- nvinfo : EIATTR_VRC_CTA_INIT_COUNT
	.align		4
        /*00a8*/ 	.byte	0x02, 0x4a
	.zero		1
	.zero		1


	//----- nvinfo : EIATTR_EXIT_INSTR_OFFSETS
	.align		4
        /*00ac*/ 	.byte	0x04, 0x1c
        /*00ae*/ 	.short	(.L_59 - .L_58)


	//   ....[0]....
.L_58:
        /*00b0*/ 	.word	0x000017a0


	//   ....[1]....
        /*00b4*/ 	.word	0x00001810


	//   ....[2]....
        /*00b8*/ 	.word	0x000019b0


	//----- nvinfo : EIATTR_CRS_STACK_SIZE
	.align		4
.L_59:
        /*00bc*/ 	.byte	0x04, 0x1e
        /*00be*/ 	.short	(.L_61 - .L_60)
.L_60:
        /*00c0*/ 	.word	0x00000000


	//----- nvinfo : EIATTR_CBANK_PARAM_SIZE
	.align		4
.L_61:
        /*00c4*/ 	.byte	0x03, 0x19
        /*00c6*/ 	.short	0x0030


	//----- nvinfo : EIATTR_PARAM_CBANK
	.align		4
        /*00c8*/ 	.byte	0x04, 0x0a
        /*00ca*/ 	.short	(.L_63 - .L_62)
	.align		4
.L_62:
        /*00cc*/ 	.word	index@(.nv.constant0._Z18shallowWaterSolverPfS_S_ffiiff)
        /*00d0*/ 	.short	0x0380
        /*00d2*/ 	.short	0x0030


	//----- nvinfo : EIATTR_SW_WAR
	.align		4
.L_63:
        /*00d4*/ 	.byte	0x04, 0x36
        /*00d6*/ 	.short	(.L_65 - .L_64)
.L_64:
        /*00d8*/ 	.word	0x00000008
.L_65:


//--------------------- .nv.info._Z16applyTopBoundaryPfS_S_ii --------------------------
	.section	.nv.info._Z16applyTopBoundaryPfS_S_ii,"",@"SHT_CUDA_INFO"
	.sectionflags	@""
	.align	4


	//----- nvinfo : EIATTR_CUDA_API_VERSION
	.align		4
        /*0000*/ 	.byte	0x04, 0x37
        /*0002*/ 	.short	(.L_67 - .L_66)
.L_66:
        /*0004*/ 	.word	0x00000082


	//----- nvinfo : EIATTR_KPARAM_INFO
	.align		4
.L_67:
        /*0008*/ 	.byte	0x04, 0x17
        /*000a*/ 	.short	(.L_69 - .L_68)
.L_68:
        /*000c*/ 	.word	0x00000000
        /*0010*/ 	.short	0x0004
        /*0012*/ 	.short	0x001c
        /*0014*/ 	.byte	0x00, 0xf0, 0x11, 0x00


	//----- nvinfo : EIATTR_KPARAM_INFO
	.align		4
.L_69:
        /*0018*/ 	.byte	0x04, 0x17
        /*001a*/ 	.short	(.L_71 - .L_70)
.L_70:
        /*001c*/ 	.word	0x00000000
        /*0020*/ 	.short	0x0003
        /*0022*/ 	.short	0x0018
        /*0024*/ 	.byte	0x00, 0xf0, 0x11, 0x00


	//----- nvinfo : EIATTR_KPARAM_INFO
	.align		4
.L_71:
        /*0028*/ 	.byte	0x04, 0x17
        /*002a*/ 	.short	(.L_73 - .L_72)
.L_72:
        /*002c*/ 	.word	0x00000000
        /*0030*/ 	.short	0x0002
        /*0032*/ 	.short	0x0010
        /*0034*/ 	.byte	0x00, 0xf5, 0x21, 0x00


	//----- nvinfo : EIATTR_KPARAM_INFO
	.align		4
.L_73:
        /*0038*/ 	.byte	0x04, 0x17
        /*003a*/ 	.short	(.L_75 - .L_74)
.L_74:
        /*003c*/ 	.word	0x00000000
        /*0040*/ 	.short	0x0001
        /*0042*/ 	.short	0x0008
        /*0044*/ 	.byte	0x00, 0xf5, 0x21, 0x00


	//----- nvinfo : EIATTR_KPARAM_INFO
	.align		4
.L_75:
        /*0048*/ 	.byte	0x04, 0x17
        /*004a*/ 	.short	(.L_77 - .L_76)
.L_76:
        /*004c*/ 	.word	0x00000000
        /*0050*/ 	.short	0x0000
        /*0052*/ 	.short	0x0000
        /*0054*/ 	.byte	0x00, 0xf5, 0x21, 0x00


	//----- nvinfo : EIATTR_SPARSE_MMA_MASK
	.align		4
.L_77:
        /*0058*/ 	.byte	0x03, 0x50
        /*005a*/ 	.short	0x0000


	//----- nvinfo : EIATTR_MAXREG_COUNT
	.align		4
        /*005c*/ 	.byte	0x03, 0x1b
        /*005e*/ 	.short	0x00ff


	//----- nvinfo : EIATTR_MERCURY_ISA_VERSION
	.align		4
        /*0060*/ 	.byte	0x03, 0x5f
        /*0062*/ 	.short	0x0101


	//----- nvinfo : EIATTR_VRC_CTA_INIT_COUNT
	.align		4
        /*0064*/ 	.byte	0x02, 0x4a
	.zero		1
	.zero		1


	//----- nvinfo : EIATTR_EXIT_INSTR_OFFSETS
	.align		4
        /*0068*/ 	.byte	0x04, 0x1c
        /*006a*/ 	.short	(.L_79 - .L_78)


	//   ....[0]....
.L_78:
        /*006c*/ 	.word	0x00000080


	//   ....[1]....
        /*0070*/ 	.word	0x000001d0


	//----- nvinfo : EIATTR_CBANK_PARAM_SIZE
	.align		4
.L_79:
        /*0074*/ 	.byte	0x03, 0x19
        /*0076*/ 	.short	0x0020


	//----- nvinfo : EIATTR_PARAM_CBANK
	.align		4
        /*0078*/ 	.byte	0x04, 0x0a
        /*007a*/ 	.short	(.L_81 - .L_80)
	.align		4
.L_80:
        /*007c*/ 	.word	index@(.nv.constant0._Z16applyTopBoundaryPfS_S_ii)
        /*0080*/ 	.short	0x0380
        /*0082*/ 	.short	0x0020


	//----- nvinfo : EIATTR_SW_WAR
	.align		4
.L_81:
        /*0084*/ 	.byte	0x04, 0x36
        /*0086*/ 	.short	(.L_83 - .L_82)
.L_82:
        /*0088*/ 	.word	0x00000008
.L_83:


//--------------------- .nv.info._Z19applyBottomBoundaryPfS_S_ii --------------------------
	.section	.nv.info._Z19applyBottomBoundaryPfS_S_ii,"",@"SHT_CUDA_INFO"
	.sectionflags	@""
	.align	4


	//----- nvinfo : EIATTR_CUDA_API_VERSION
	.align		4
        /*0000*/ 	.byte	0x04, 0x37
        /*0002*/ 	.short	(.L_85 - .L_84)
.L_84:
        /*0004*/ 	.word	0x00000082


	//----- nvinfo : EIATTR_KPARAM_INFO
	.align		4
.L_85:
        /*0008*/ 	.byte	0x04, 0x17
        /*000a*/ 	.short	(.L_87 - .L_86)
.L_86:
        /*000c*/ 	.word	0x00000000
        /*0010*/ 	.short	0x0004
        /*0012*/ 	.short	0x001c
        /*0014*/ 	.byte	0x00, 0xf0, 0x11, 0x00


	//----- nvinfo : EIATTR_KPARAM_INFO
	.align		4
.L_87:
        /*0018*/ 	.byte	0x04, 0x17
        /*001a*/ 	.short	(.L_89 - .L_88)
.L_88:
        /*001c*/ 	.word	0x00000000
        /*0020*/ 	.short	0x0003
        /*0022*/ 	.short	0x0018
        /*0024*/ 	.byte	0x00, 0xf0, 0x11, 0x00


	//----- nvinfo : EIATTR_KPARAM_INFO
	.align		4
.L_89:
        /*0028*/ 	.byte	0x04, 0x17
        /*002a*/ 	.short	(.L_91 - .L_90)
.L_90:
        /*002c*/ 	.word	0x00000000
        /*0030*/ 	.short	0x0002
        /*0032*/ 	.short	0x0010
        /*0034*/ 	.byte	0x00, 0xf5, 0x21, 0x00


	//----- nvinfo : EIATTR_KPARAM_INFO
	.align		4
.L_91:
        /*0038*/ 	.byte	0x04, 0x17
        /*003a*/ 	.short	(.L_93 - .L_92)
.L_92:
        /*003c*/ 	.word	0x00000000
        /*0040*/ 	.short	0x0001
        /*0042*/ 	.short	0x0008
        /*0044*/ 	.byte	0x00, 0xf5, 0x21, 0x00


	//----- nvinfo : EIATTR_KPARAM_INFO
	.align		4
.L_93:
        /*0048*/ 	.byte	0x04, 0x17
        /*004a*/ 	.short	(.L_95 - .L_94)
.L_94:
        /*004c*/ 	.word	0x00000000
        /*0050*/ 	.short	0x0000
        /*0052*/ 	.short	0x0000
        /*0054*/ 	.byte	0x00, 0xf5, 0x21, 0x00


	//----- nvinfo : EIATTR_SPARSE_MMA_MASK
	.align		4
.L_95:
        /*0058*/ 	.byte	0x03, 0x50
        /*005a*/ 	.short	0x0000


	//----- nvinfo : EIATTR_MAXREG_COUNT
	.align		4
        /*005c*/ 	.byte	0x03, 0x1b
        /*005e*/ 	.short	0x00ff


	//----- nvinfo : EIATTR_MERCURY_ISA_VERSION
	.align		4
        /*0060*/ 	.byte	0x03, 0x5f
        /*0062*/ 	.short	0x0101


	//----- nvinfo : EIATTR_VRC_CTA_INIT_COUNT
	.align		4
        /*0064*/ 	.byte	0x02, 0x4a
	.zero		1
	.zero		1


	//----- nvinfo : EIATTR_EXIT_INSTR_OFFSETS
	.align		4
        /*0068*/ 	.byte	0x04, 0x1c
        /*006a*/ 	.short	(.L_97 - .L_96)


	//   ....[0]....
.L_96:
        /*006c*/ 	.word	0x00000080


	//   ....[1]....
        /*0070*/ 	.word	0x000001b0


	//----- nvinfo : EIATTR_CBANK_PARAM_SIZE
	.align		4
.L_97:
        /*0074*/ 	.byte	0x03, 0x19
        /*0076*/ 	.short	0x0020


	//----- nvinfo : EIATTR_PARAM_CBANK
	.align		4
        /*0078*/ 	.byte	0x04, 0x0a
        /*007a*/ 	.short	(.L_99 - .L_98)
	.align		4
.L_98:
        /*007c*/ 	.word	index@(.nv.constant0._Z19applyBottomBoundaryPfS_S_ii)
        /*0080*/ 	.short	0x0380
        /*0082*/ 	.short	0x0020


	//----- nvinfo : EIATTR_SW_WAR
	.align		4
.L_99:
        /*0084*/ 	.byte	0x04, 0x36
        /*0086*/ 	.short	(.L_101 - .L_100)
.L_100:
        /*0088*/ 	.word	0x00000008
.L_101:


//--------------------- .nv.info._Z18applyRightBoundaryPfS_S_ii --------------------------
	.section	.nv.info._Z18applyRightBoundaryPfS_S_ii,"",@"SHT_CUDA_INFO"
	.sectionflags	@""
	.align	4


	//----- nvinfo : EIATTR_CUDA_API_VERSION
	.align		4
        /*0000*/ 	.byte	0x04, 0x37
        /*0002*/ 	.short	(.L_103 - .L_102)
.L_102:
        /*0004*/ 	.word	0x00000082


	//----- nvinfo : EIATTR_KPARAM_INFO
	.align		4
.L_103:
        /*0008*/ 	.byte	0x04, 0x17
        /*000a*/ 	.short	(.L_105 - .L_104)
.L_104:
        /*000c*/ 	.word	0x00000000
        /*0010*/ 	.short	0x0004
        /*0012*/ 	.short	0x001c
        /*0014*/ 	.byte	0x00, 0xf0, 0x11, 0x00


	//----- nvinfo : EIATTR_KPARAM_INFO
	.align		4
.L_105:
        /*0018*/ 	.byte	0x04, 0x17
        /*001a*/ 	.short	(.L_107 - .L_106)
.L_106:
        /*001c*/ 	.word	0x00000000
        /*0020*/ 	.short	0x0003
        /*0022*/ 	.short	0x0018
        /*0024*/ 	.byte	0x00, 0xf0, 0x11, 0x00


	//----- nvinfo : EIATTR_KPARAM_INFO
	.align		4
.L_107:
        /*0028*/ 	.byte	0x04, 0x17
        /*002a*/ 	.short	(.L_109 - .L_108)
.L_108:
        /*002c*/ 	.word	0x00000000
        /*0030*/ 	.short	0x0002
        /*0032*/ 	.short	0x0010
        /*0034*/ 	.byte	0x00, 0xf5, 0x21, 0x00


	//----- nvinfo : EIATTR_KPARAM_INFO
	.align		4
.L_109:
        /*0038*/ 	.byte	0x04, 0x17
        /*003a*/ 	.short	(.L_111 - .L_110)
.L_110:
        /*003c*/ 	.word	0x00000000
        /*0040*/ 	.short	0x0001
        /*0042*/ 	.short	0x0008
        /*0044*/ 	.byte	0x00, 0xf5, 0x21, 0x00


	//----- nvinfo : EIATTR_KPARAM_INFO
	.align		4
.L_111:
        /*0048*/ 	.byte	0x04, 0x17
        /*004a*/ 	.short	(.L_113 - .L_112)
.L_112:
        /*004c*/ 	.word	0x00000000
        /*0050*/ 	.short	0x0000
        /*0052*/ 	.short	0x0000
        /*0054*/ 	.byte	0x00, 0xf5, 0x21, 0x00


	//----- nvinfo : EIATTR_SPARSE_MMA_MASK
	.align		4
.L_113:
        /*0058*/ 	.byte	0x03, 0x50
        /*005a*/ 	.short	0x0000


	//----- nvinfo : EIATTR_MAXREG_COUNT
	.align		4
        /*005c*/ 	.byte	0x03, 0x1b
        /*005e*/ 	.short	0x00ff


	//----- nvinfo : EIATTR_MERCURY_ISA_VERSION
	.align		4
        /*0060*/ 	.byte	0x03, 0x5f
        /*0062*/ 	.short	0x0101


	//----- nvinfo : EIATTR_VRC_CTA_INIT_COUNT
	.align		4
        /*0064*/ 	.byte	0x02, 0x4a
	.zero		1
	.zero		1


	//----- nvinfo : EIATTR_EXIT_INSTR_OFFSETS
	.align		4
        /*0068*/ 	.byte	0x04, 0x1c
        /*006a*/ 	.short	(.L_115 - .L_114)


	//   ....[0]....
.L_114:
        /*006c*/ 	.word	0x00000080


	//   ....[1]....
        /*0070*/ 	.word	0x000001a0


	//----- nvinfo : EIATTR_CBANK_PARAM_SIZE
	.align		4
.L_115:
        /*0074*/ 	.byte	0x03, 0x19
        /*0076*/ 	.short	0x0020


	//----- nvinfo : EIATTR_PARAM_CBANK
	.align		4
        /*0078*/ 	.byte	0x04, 0x0a
        /*007a*/ 	.short	(.L_117 - .L_116)
	.align		4
.L_116:
        /*007c*/ 	.word	index@(.nv.constant0._Z18applyRightBoundaryPfS_S_ii)
        /*0080*/ 	.short	0x0380
        /*0082*/ 	.short	0x0020


	//----- nvinfo : EIATTR_SW_WAR
	.align		4
.L_117:
        /*0084*/ 	.byte	0x04, 0x36
        /*0086*/ 	.short	(.L_119 - .L_118)
.L_118:
        /*0088*/ 	.word	0x00000008
.L_119:


//--------------------- .nv.info._Z17applyLeftBoundaryPfS_S_ii --------------------------
	.section	.nv.info._Z17applyLeftBoundaryPfS_S_ii,"",@"SHT_CUDA_INFO"
	.sectionflags	@""
	.align	4


	//----- nvinfo : EIATTR_CUDA_API_VERSION
	.align		4
        /*0000*/ 	.byte	0x04, 0x37
        /*0002*/ 	.short	(.L_121 - .L_120)
.L_120:
        /*0004*/ 	.word	0x00000082


	//----- nvinfo : EIATTR_KPARAM_INFO
	.align		4
.L_121:
        /*0008*/ 	.byte	0x04, 0x17
        /*000a*/ 	.short	(.L_123 - .L_122)
.L_122:
        /*000c*/ 	.word	0x00000000
        /*0010*/ 	.short	0x0004
        /*0012*/ 	.short	0x001c
        /*0014*/ 	.byte	0x00, 0xf0, 0x11, 0x00


	//----- nvinfo : EIATTR_KPARAM_INFO
	.align		4
.L_123:
        /*0018*/ 	.byte	0x04, 0x17
        /*001a*/ 	.short	(.L_125 - .L_124)
.L_124:
        /*001c*/ 	.word	0x00000000
        /*0020*/ 	.short	0x0003
        /*0022*/ 	.short	0x0018
        /*0024*/ 	.byte	0x00, 0xf0, 0x11, 0x00


	//----- nvinfo : EIATTR_KPARAM_INFO
	.align		4
.L_125:
        /*0028*/ 	.byte	0x04, 0x17
        /*002a*/ 	.short	(.L_127 - .L_126)
.L_126:
        /*002c*/ 	.word	0x00000000
        /*0030*/ 	.short	0x0002
        /*0032*/ 	.short	0x0010
        /*0034*/ 	.byte	0x00, 0xf5, 0x21, 0x00


	//----- nvinfo : EIATTR_KPARAM_INFO
	.align		4
.L_127:
        /*0038*/ 	.byte	0x04, 0x17
        /*003a*/ 	.short	(.L_129 - .L_128)
.L_128:
        /*003c*/ 	.word	0x00000000
        /*0040*/ 	.short	0x0001
        /*0042*/ 	.short	0x0008
        /*0044*/ 	.byte	0x00, 0xf5, 0x21, 0x00


	//----- nvinfo : EIATTR_KPARAM_INFO
	.align		4
.L_129:
        /*0048*/ 	.byte	0x04, 0x17
        /*004a*/ 	.short	(.L_131 - .L_130)
.L_130:
        /*004c*/ 	.word	0x00000000
        /*0050*/ 	.short	0x0000
        /*0052*/ 	.short	0x0000
        /*0054*/ 	.byte	0x00, 0xf5, 0x21, 0x00


	//----- nvinfo : EIATTR_SPARSE_MMA_MASK
	.align		4
.L_131:
        /*0058*/ 	.byte	0x03, 0x50
        /*005a*/ 	.short	0x0000


	//----- nvinfo : EIATTR_MAXREG_COUNT
	.align		4
        /*005c*/ 	.byte	0x03, 0x1b
        /*005e*/ 	.short	0x00ff


	//----- nvinfo : EIATTR_MERCURY_ISA_VERSION
	.align		4
        /*0060*/ 	.byte	0x03, 0x5f
        /*0062*/ 	.short	0x0101


	//----- nvinfo : EIATTR_VRC_CTA_INIT_COUNT
	.align		4
        /*0064*/ 	.byte	0x02, 0x4a
	.zero		1
	.zero		1


	//----- nvinfo : EIATTR_EXIT_INSTR_OFFSETS
	.align		4
        /*0068*/ 	.byte	0x04, 0x1c
        /*006a*/ 	.short	(.L_133 - .L_132)


	//   ....[0]....
.L_132:
        /*006c*/ 	.word	0x00000080


	//   ....[1]....
        /*0070*/ 	.word	0x000001a0


	//----- nvinfo : EIATTR_CBANK_PARAM_SIZE
	.align		4
.L_133:
        /*0074*/ 	.byte	0x03, 0x19
        /*0076*/ 	.short	0x0020


	//----- nvinfo : EIATTR_PARAM_CBANK
	.align		4
        /*0078*/ 	.byte	0x04, 0x0a
        /*007a*/ 	.short	(.L_135 - .L_134)
	.align		4
.L_134:
        /*007c*/ 	.word	index@(.nv.constant0._Z17applyLeftBoundaryPfS_S_ii)
        /*0080*/ 	.short	0x0380
        /*0082*/ 	.short	0x0020


	//----- nvinfo : EIATTR_SW_WAR
	.align		4
.L_135:
        /*0084*/ 	.byte	0x04, 0x36
        /*0086*/ 	.short	(.L_137 - .L_136)
.L_136:
        /*0088*/ 	.word	0x00000008
.L_137:


//--------------------- .nv.info._Z18initializeInteriorPfS_S_S_S_iifff --------------------------
	.section	.nv.info._Z18initializeInteriorPfS_S_S_S_iifff,"",@"SHT_CUDA_INFO"
	.sectionflags	@""
	.align	4


	//----- nvinfo : EIATTR_CUDA_API_VERSION
	.align		4
        /*0000*/ 	.byte	0x04, 0x37
        /*0002*/ 	.short	(.L_139 - .L_138)
.L_138:
        /*0004*/ 	.word	0x00000082


	//----- nvinfo : EIATTR_KPARAM_INFO
	.align		4
.L_139:
        /*0008*/ 	.byte	0x04, 0x17
        /*000a*/ 	.short	(.L_141 - .L_140)
.L_140:
        /*000c*/ 	.word	0x00000000
        /*0010*/ 	.short	0x0009
        /*0012*/ 	.short	0x0038
        /*0014*/ 	.byte	0x00, 0xf0, 0x11, 0x00


	//----- nvinfo : EIATTR_KPARAM_INFO
	.align		4
.L_141:
        /*0018*/ 	.byte	0x04, 0x17
        /*001a*/ 	.short	(.L_143 - .L_142)
.L_142:
        /*001c*/ 	.word	0x00000000
        /*0020*/ 	.short	0x0008
        /*0022*/ 	.short	0x0034
        /*0024*/ 	.byte	0x00, 0xf0, 0x11, 0x00


	//----- nvinfo : EIATTR_KPARAM_INFO
	.align		4
.L_143:
        /*0028*/ 	.byte	0x04, 0x17
        /*002a*/ 	.short	(.L_145 - .L_144)
.L_144:
        /*002c*/ 	.word	0x00000000
        /*0030*/ 	.short	0x0007
        /*0032*/ 	.short	0x0030
        /*0034*/ 	.byte	0x00, 0xf0, 0x11, 0x00


	//----- nvinfo : EIATTR_KPARAM_INFO
	.align		4
.L_145:
        /*0038*/ 	.byte	0x04, 0x17
        /*003a*/ 	.short	(.L_147 - .L_146)
.L_146:
        /*003c*/ 	.word	0x00000000
        /*0040*/ 	.short	0x0006
        /*0042*/ 	.short	0x002c
        /*0044*/ 	.byte	0x00, 0xf0, 0x11, 0x00


	//----- nvinfo : EIATTR_KPARAM_INFO
	.align		4
.L_147:
        /*0048*/ 	.byte	0x04, 0x17
        /*004a*/ 	.short	(.L_149 - .L_148)
.L_148:
        /*004c*/ 	.word	0x00000000
        /*0050*/ 	.short	0x0005
        /*0052*/ 	.short	0x0028
        /*0054*/ 	.byte	0x00, 0xf0, 0x11, 0x00


	//----- nvinfo : EIATTR_KPARAM_INFO
	.align		4
.L_149:
        /*0058*/ 	.byte	0x04, 0x17
        /*005a*/ 	.short	(.L_151 - .L_150)
.L_150:
        /*005c*/ 	.word	0x00000000
        /*0060*/ 	.short	0x0004
        /*0062*/ 	.short	0x0020
        /*0064*/ 	.byte	0x00, 0xf5, 0x21, 0x00


	//----- nvinfo : EIATTR_KPARAM_INFO
	.align		4
.L_151:
        /*0068*/ 	.byte	0x04, 0x17
        /*006a*/ 	.short	(.L_153 - .L_152)
.L_152:
        /*006c*/ 	.word	0x00000000
        /*0070*/ 	.short	0x0003
        /*0072*/ 	.short	0x0018
        /*0074*/ 	.byte	0x00, 0xf5, 0x21, 0x00


	//----- nvinfo : EIATTR_KPARAM_INFO
	.align		4
.L_153:
        /*0078*/ 	.byte	0x04, 0x17
        /*007a*/ 	.short	(.L_155 - .L_154)
.L_154:
        /*007c*/ 	.word	0x00000000
        /*0080*/ 	.short	0x0002
        /*0082*/ 	.short	0x0010
        /*0084*/ 	.byte	0x00, 0xf5, 0x21, 0x00


	//----- nvinfo : EIATTR_KPARAM_INFO
	.align		4
.L_155:
        /*0088*/ 	.byte	0x04, 0x17
        /*008a*/ 	.short	(.L_157 - .L_156)
.L_156:
        /*008c*/ 	.word	0x00000000
        /*0090*/ 	.short	0x0001
        /*0092*/ 	.short	0x0008
        /*0094*/ 	.byte	0x00, 0xf5, 0x21, 0x00


	//----- nvinfo : EIATTR_KPARAM_INFO
	.align		4
.L_157:
        /*0098*/ 	.byte	0x04, 0x17
        /*009a*/ 	.short	(.L_159 - .L_158)
.L_158:
        /*009c*/ 	.word	0x00000000
        /*00a0*/ 	.short	0x0000
        /*00a2*/ 	.short	0x0000
        /*00a4*/ 	.byte	0x00, 0xf5, 0x21, 0x00


	//----- nvinfo : EIATTR_SPARSE_MMA_MASK
	.align		4
.L_159:
        /*00a8*/ 	.byte	0x03, 0x50
        /*00aa*/ 	.short	0x0000


	//----- nvinfo : EIATTR_MAXREG_COUNT
	.align		4
        /*00ac*/ 	.byte	0x03, 0x1b
        /*00ae*/ 	.short	0x00ff


	//----- nvinfo : EIATTR_MERCURY_ISA_VERSION
	.align		4
        /*00b0*/ 	.byte	0x03, 0x5f
        /*00b2*/ 	.short	0x0101


	//----- nvinfo : EIATTR_VRC_CTA_INIT_COUNT
	.align		4
        /*00b4*/ 	.byte	0x02, 0x4a
	.zero		1
	.zero		1


	//----- nvinfo : EIATTR_EXIT_INSTR_OFFSETS
	.align		4
        /*00b8*/ 	.byte	0x04, 0x1c
        /*00ba*/ 	.short	(.L_161 - .L_160)


	//   ....[0]....
.L_160:
        /*00bc*/ 	.word	0x00000100


	//   ....[1]....
        /*00c0*/ 	.word	0x00000370


	//----- nvinfo : EIATTR_CBANK_PARAM_SIZE
	.align		4
.L_161:
        /*00c4*/ 	.byte	0x03, 0x19
        /*00c6*/ 	.short	0x003c


	//----- nvinfo : EIATTR_PARAM_CBANK
	.align		4
        /*00c8*/ 	.byte	0x04, 0x0a
        /*00ca*/ 	.short	(.L_163 - .L_162)
	.align		4
.L_162:
        /*00cc*/ 	.word	index@(.nv.constant0._Z18initializeInteriorPfS_S_S_S_iifff)
        /*00d0*/ 	.short	0x0380
        /*00d2*/ 	.short	0x003c


	//----- nvinfo : EIATTR_SW_WAR
	.align		4
.L_163:
        /*00d4*/ 	.byte	0x04, 0x36
        /*00d6*/ 	.short	(.L_165 - .L_164)
.L_164:
        /*00d8*/ 	.word	0x00000008
.L_165:


//--------------------- .nv.callgraph             --------------------------
	.section	.nv.callgraph,"",@"SHT_CUDA_CALLGRAPH"
	.align	4
	.sectionentsize	8
	.align		4
        /*0000*/ 	.word	0x00000000
	.align		4
        /*0004*/ 	.word	0xffffffff
	.align		4
        /*0008*/ 	.word	0x00000000
	.align		4
        /*000c*/ 	.word	0xfffffffe
	.align		4
        /*0010*/ 	.word	0x00000000
	.align		4
        /*0014*/ 	.word	0xfffffffd
	.align		4
        /*0018*/ 	.word	0x00000000
	.align		4
        /*001c*/ 	.word	0xfffffffc


//--------------------- .text._Z18shallowWaterSolverPfS_S_ffiiff --------------------------
	.section	.text._Z18shallowWaterSolverPfS_S_ffiiff,"ax",@progbits
	.align	128
        .global         _Z18shallowWaterSolverPfS_S_ffiiff
        .type           _Z18shallowWaterSolverPfS_S_ffiiff,@function
        .size           _Z18shallowWaterSolverPfS_S_ffiiff,(.L_x_27 - _Z18shallowWaterSolverPfS_S_ffiiff)
        .other          _Z18shallowWaterSolverPfS_S_ffiiff,@"STO_CUDA_ENTRY STV_DEFAULT"
_Z18shallowWaterSolverPfS_S_ffiiff:
.text._Z18shallowWaterSolverPfS_S_ffiiff:
[----:B------:R-:W-:Y:S01]  /*0000*/  LDC R1, c[0x0][0x37c] ;  /* 0x0000df00ff017b82 */ /* 0x000fe20000000800 */
[----:B------:R-:W0:Y:S01]  /*0010*/  S2R R2, SR_TID.X ;  /* 0x0000000000027919 */ /* 0x000e220000002100 */
[----:B------:R-:W1:Y:S06]  /*0020*/  LDCU UR10, c[0x0][0x3ac] ;  /* 0x00007580ff0a77ac */ /* 0x000e6c0008000800 */
[----:B------:R-:W2:Y:S01]  /*0030*/  S2UR UR7, SR_CgaCtaId ;  /* 0x00000000000779c3 */ /* 0x000ea20000008800 */
[----:B------:R-:W0:Y:S01]  /*0040*/  S2R R5, SR_CTAID.X ;  /* 0x0000000000057919 */ /* 0x000e220000002500 */
[----:B------:R-:W3:Y:S01]  /*0050*/  LDCU UR22, c[0x0][0x364] ;  /* 0x00006c80ff1677ac */ /* 0x000ee20008000800 */
[----:B------:R-:W4:Y:S01]  /*0060*/  S2R R0, SR_TID.Y ;  /* 0x0000000000007919 */ /* 0x000f220000002200 */
[----:B------:R-:W5:Y:S01]  /*0070*/  LDCU UR23, c[0x0][0x360] ;  /* 0x00006c00ff1777ac */ /* 0x000f620008000800 */
[----:B------:R-:W4:Y:S01]  /*0080*/  S2R R3, SR_CTAID.Y ;  /* 0x0000000000037919 */ /* 0x000f220000002600 */
[----:B------:R-:W-:Y:S01]  /*0090*/  UMOV UR5, 0x400 ;  /* 0x0000040000057882 */ /* 0x000fe20000000000 */
[----:B------:R-:W0:Y:S01]  /*00a0*/  LDCU.64 UR8, c[0x0][0x358] ;  /* 0x00006b00ff0877ac */ /* 0x000e220008000a00 */
[----:B------:R-:W-:Y:S01]  /*00b0*/  BAR.SYNC.DEFER_BLOCKING 0x0 ;  /* 0x0000000000007b1d */ /* 0x000fe20000010000 */
[----:B-1----:R-:W-:Y:S01]  /*00c0*/  FSETP.LT.AND P0, PT, RZ, UR10, PT ;  /* 0x0000000aff007c0b */ /* 0x002fe2000bf01000 */
[----:B---3--:R-:W-:-:S02]  /*00d0*/  UIADD3 UR4, UPT, UPT, UR22, 0x2, URZ ;  /* 0x0000000216047890 */ /* 0x008fc4000fffe0ff */
[----:B--2---:R-:W-:Y:S02]  /*00e0*/  ULEA UR7, UR7, UR5, 0x18 ;  /* 0x0000000507077291 */ /* 0x004fe4000f8ec0ff */
[----:B-----5:R-:W-:-:S04]  /*00f0*/  UIADD3 UR12, UPT, UPT, UR23, 0x2, URZ ;  /* 0x00000002170c7890 */ /* 0x020fc8000fffe0ff */
[----:B------:R-:W-:Y:S01]  /*0100*/  UIMAD UR6, UR4, UR12, URZ ;  /* 0x0000000c040672a4 */ /* 0x000fe2000f8e02ff */
[----:B0-----:R-:W-:-:S03]  /*0110*/  IMAD R4, R5, UR23, R2 ;  /* 0x0000001705047c24 */ /* 0x001fc6000f8e0202 */
[----:B------:R-:W-:Y:S01]  /*0120*/  ULEA UR13, UR6, UR7, 0x2 ;  /* 0x00000007060d7291 */ /* 0x000fe2000f8e10ff */
[----:B----4-:R-:W-:Y:S01]  /*0130*/  VIADD R5, R0, 0x1 ;  /* 0x0000000100057836 */ /* 0x010fe20000000000 */
[----:B------:R-:W-:Y:S01]  /*0140*/  IADD3 R7, PT, PT, R4, 0x1, RZ ;  /* 0x0000000104077810 */ /* 0x000fe20007ffe0ff */
[----:B------:R-:W-:-:S04]  /*0150*/  IMAD R3, R3, UR22, R0 ;  /* 0x0000001603037c24 */ /* 0x000fc8000f8e0200 */
[----:B------:R-:W-:Y:S01]  /*0160*/  VIADD R6, R3, 0x1 ;  /* 0x0000000103067836 */ /* 0x000fe20000000000 */
[----:B------:R-:W-:Y:S06]  /*0170*/  @!P0 BRA `(.L_x_0) ;  /* 0x0000001400788947 */ /* 0x000fec0003800000 */
[----:B------:R-:W0:Y:S01]  /*0180*/  LDCU UR24, c[0x0][0x3a0] ;  /* 0x00007400ff1877ac */ /* 0x000e220008000800 */
[----:B------:R-:W1:Y:S01]  /*0190*/  LDC.64 R18, c[0x0][0x380] ;  /* 0x0000e000ff127b82 */ /* 0x000e620000000a00 */
[----:B------:R-:W-:Y:S01]  /*01a0*/  IMAD.U32 R8, RZ, RZ, UR23 ;  /* 0x00000017ff087e24 */ /* 0x000fe2000f8e00ff */
[----:B------:R-:W-:Y:S01]  /*01b0*/  IADD3 R9, PT, PT, R2, 0x1, RZ ;  /* 0x0000000102097810 */ /* 0x000fe20007ffe0ff */
[----:B------:R-:W2:Y:S01]  /*01c0*/  LDCU UR25, c[0x0][0x3a4] ;  /* 0x00007480ff1977ac */ /* 0x000ea20008000800 */
[----:B------:R-:W-:Y:S02]  /*01d0*/  IMAD.U32 R12, RZ, RZ, UR12 ;  /* 0x0000000cff0c7e24 */ /* 0x000fe4000f8e00ff */
[----:B------:R-:W-:Y:S02]  /*01e0*/  HFMA2 R48, -RZ, RZ, 0, 0 ;  /* 0x00000000ff307431 */ /* 0x000fe400000001ff */
[----:B------:R-:W-:Y:S01]  /*01f0*/  VIADD R8, R8, 0xffffffff ;  /* 0xffffffff08087836 */ /* 0x000fe20000000000 */
[----:B------:R-:W-:Y:S01]  /*0200*/  ULEA UR14, UR6, UR13, 0x2 ;  /* 0x0000000d060e7291 */ /* 0x000fe2000f8e10ff */
[----:B------:R-:W3:Y:S01]  /*0210*/  LDC.64 R20, c[0x0][0x388] ;  /* 0x0000e200ff147b82 */ /* 0x000ee20000000a00 */
[----:B------:R-:W-:-:S02]  /*0220*/  UIMAD UR16, UR12, UR22, URZ ;  /* 0x000000160c1072a4 */ /* 0x000fc4000f8e02ff */
[----:B------:R-:W-:Y:S01]  /*0230*/  ULEA UR15, UR6, UR14, 0x2 ;  /* 0x0000000e060f7291 */ /* 0x000fe2000f8e10ff */
[----:B------:R-:W-:Y:S01]  /*0240*/  ISETP.GE.U32.AND P1, PT, R9, R8, PT ;  /* 0x000000080900720c */ /* 0x000fe20003f26070 */
[----:B------:R-:W-:Y:S01]  /*0250*/  UIADD3 UR17, UPT, UPT, UR22, -0x1, URZ ;  /* 0xffffffff16117890 */ /* 0x000fe2000fffe0ff */
[----:B------:R-:W-:Y:S01]  /*0260*/  LEA R8, R2, UR7, 0x2 ;  /* 0x0000000702087c11 */ /* 0x000fe2000f8e10ff */
[----:B------:R-:W-:Y:S01]  /*0270*/  UMOV UR4, 0x8 ;  /* 0x0000000800047882 */ /* 0x000fe20000000000 */
[----:B------:R-:W4:Y:S01]  /*0280*/  LDC.64 R22, c[0x0][0x390] ;  /* 0x0000e400ff167b82 */ /* 0x000f220000000a00 */
[----:B0-----:R-:W-:Y:S01]  /*0290*/  UIADD3 UR18, UPT, UPT, UR24, 0x2, URZ ;  /* 0x0000000218127890 */ /* 0x001fe2000fffe0ff */
[----:B------:R-:W-:Y:S01]  /*02a0*/  MOV R15, UR16 ;  /* 0x00000010000f7c02 */ /* 0x000fe20008000f00 */
[----:B------:R-:W-:Y:S01]  /*02b0*/  ULEA UR16, UR6, UR15, 0x2 ;  /* 0x0000000f06107291 */ /* 0x000fe2000f8e10ff */
[----:B------:R-:W-:Y:S01]  /*02c0*/  ISETP.GE.U32.OR P5, PT, R5, UR17, P1 ;  /* 0x0000001105007c0c */ /* 0x000fe20008fa6470 */
[----:B------:R-:W-:Y:S01]  /*02d0*/  USHF.L.U32 UR10, UR18, 0x1, URZ ;  /* 0x00000001120a7899 */ /* 0x000fe200080006ff */
[----:B--2---:R-:W-:Y:S01]  /*02e0*/  ISETP.GE.AND P0, PT, R3, UR25, PT ;  /* 0x0000001903007c0c */ /* 0x004fe2000bf06270 */
[----:B------:R-:W-:Y:S01]  /*02f0*/  IMAD R11, R6, UR18, R7 ;  /* 0x00000012060b7c24 */ /* 0x000fe2000f8e0207 */
[----:B------:R-:W-:Y:S01]  /*0300*/  UIADD3 UR19, UPT, UPT, UR25, 0x2, URZ ;  /* 0x0000000219137890 */ /* 0x000fe2000fffe0ff */
[----:B------:R-:W-:Y:S01]  /*0310*/  P2R R46, PR, RZ, 0x20 ;  /* 0x00000020ff2e7803 */ /* 0x000fe20000000000 */
[----:B------:R-:W-:Y:S01]  /*0320*/  UIADD3 UR21, UPT, UPT, UR24, 0x1, URZ ;  /* 0x0000000118157890 */ /* 0x000fe2000fffe0ff */
[----:B-1----:R-:W-:Y:S01]  /*0330*/  IMAD.WIDE R18, R11, 0x4, R18 ;  /* 0x000000040b127825 */ /* 0x002fe200078e0212 */
[----:B------:R-:W-:Y:S01]  /*0340*/  UIADD3 UR20, UPT, UPT, UR25, 0x1, URZ ;  /* 0x0000000119147890 */ /* 0x000fe2000fffe0ff */
[----:B------:R-:W-:Y:S01]  /*0350*/  ISETP.GT.U32.OR P3, PT, R4, 0x7ffffffe, P0 ;  /* 0x7ffffffe0400780c */ /* 0x000fe20000764470 */
[----:B------:R-:W-:Y:S01]  /*0360*/  UMOV UR5, 0x0 ;  /* 0x0000000000057882 */ /* 0x000fe20000000000 */
[----:B------:R-:W-:Y:S01]  /*0370*/  IMAD.U32 R10, RZ, RZ, UR10 ;  /* 0x0000000aff0a7e24 */ /* 0x000fe2000f8e00ff */
[----:B------:R-:W-:Y:S01]  /*0380*/  ISETP.GE.U32.AND P4, PT, R7, UR21, PT ;  /* 0x0000001507007c0c */ /* 0x000fe2000bf86070 */
[----:B---3--:R-:W-:Y:S01]  /*0390*/  IMAD.WIDE R20, R11, 0x4, R20 ;  /* 0x000000040b147825 */ /* 0x008fe200078e0214 */
[C---:B------:R-:W-:Y:S01]  /*03a0*/  ISETP.GE.U32.AND P0, PT, R7.reuse, UR18, PT ;  /* 0x0000001207007c0c */ /* 0x040fe2000bf06070 */
[----:B------:R-:W0:Y:S01]  /*03b0*/  LDCU UR27, c[0x0][0x3a0] ;  /* 0x00007400ff1b77ac */ /* 0x000e220008000800 */
[----:B------:R-:W-:Y:S01]  /*03c0*/  ISETP.GT.OR P3, PT, R7, UR24, P3 ;  /* 0x0000001807007c0c */ /* 0x000fe20009f64670 */
[----:B------:R-:W-:Y:S01]  /*03d0*/  IMAD R10, R3, UR18, R10 ;  /* 0x00000012030a7c24 */ /* 0x000fe2000f8e020a */
[----:B------:R-:W-:Y:S01]  /*03e0*/  ISETP.LT.U32.AND P1, PT, R6, UR20, !P4 ;  /* 0x0000001406007c0c */ /* 0x000fe2000e721070 */
[----:B------:R-:W1:Y:S01]  /*03f0*/  LDCU UR28, c[0x0][0x3ac] ;  /* 0x00007580ff1c77ac */ /* 0x000e620008000800 */
[----:B----4-:R-:W-:Y:S01]  /*0400*/  IMAD.WIDE R22, R11, 0x4, R22 ;  /* 0x000000040b167825 */ /* 0x010fe200078e0216 */
[----:B------:R-:W-:-:S02]  /*0410*/  P2R R45, PR, RZ, 0x8 ;  /* 0x00000008ff2d7803 */ /* 0x000fc40000000000 */
[----:B------:R-:W-:Y:S01]  /*0420*/  ISETP.GE.AND P2, PT, R10, UR19, PT ;  /* 0x000000130a007c0c */ /* 0x000fe2000bf46270 */
[----:B------:R-:W-:Y:S01]  /*0430*/  IMAD R11, R5, UR12, RZ ;  /* 0x0000000c050b7c24 */ /* 0x000fe2000f8e02ff */
[----:B------:R-:W-:Y:S01]  /*0440*/  ISETP.LT.U32.AND P0, PT, R6, UR19, !P0 ;  /* 0x0000001306007c0c */ /* 0x000fe2000c701070 */
[----:B------:R-:W2:Y:S01]  /*0450*/  LDCU UR26, c[0x0][0x3a8] ;  /* 0x00007500ff1a77ac */ /* 0x000ea20008000800 */
[----:B------:R-:W-:Y:S01]  /*0460*/  ISETP.NE.AND P1, PT, R7, RZ, P1 ;  /* 0x000000ff0700720c */ /* 0x000fe20000f25270 */
[C---:B------:R-:W-:Y:S01]  /*0470*/  IMAD.IADD R43, R11.reuse, 0x1, R2 ;  /* 0x000000010b2b7824 */ /* 0x040fe200078e0202 */
[C---:B------:R-:W-:Y:S01]  /*0480*/  LEA R9, R11.reuse, UR7, 0x2 ;  /* 0x000000070b097c11 */ /* 0x040fe2000f8e10ff */
[C---:B------:R-:W-:Y:S01]  /*0490*/  VIADD R13, R11.reuse, UR12 ;  /* 0x0000000c0b0d7c36 */ /* 0x040fe20008000000 */
[----:B------:R-:W-:Y:S01]  /*04a0*/  LEA R10, R11, UR14, 0x2 ;  /* 0x0000000e0b0a7c11 */ /* 0x000fe2000f8e10ff */
[----:B------:R-:W3:Y:S01]  /*04b0*/  LDCU.64 UR10, c[0x0][0x398] ;  /* 0x00007300ff0a77ac */ /* 0x000ee20008000a00 */
[----:B------:R-:W-:Y:S01]  /*04c0*/  LEA R14, R43, UR7, 0x2 ;  /* 0x000000072b0e7c11 */ /* 0x000fe2000f8e10ff */
[----:B------:R-:W-:Y:S01]  /*04d0*/  IMAD R17, R12, -0x2, R13 ;  /* 0xfffffffe0c117824 */ /* 0x000fe200078e020d */
[----:B------:R-:W-:Y:S01]  /*04e0*/  LEA R11, R2, UR14, 0x2 ;  /* 0x0000000e020b7c11 */ /* 0x000fe2000f8e10ff */
[----:B------:R-:W-:Y:S01]  /*04f0*/  ULEA UR7, UR6, UR16, 0x2 ;  /* 0x0000001006077291 */ /* 0x000fe2000f8e10ff */
[--C-:B------:R-:W-:Y:S01]  /*0500*/  IMAD R12, R13, 0x4, R8.reuse ;  /* 0x000000040d0c7824 */ /* 0x100fe200078e0208 */
[----:B------:R-:W-:Y:S01]  /*0510*/  LEA R16, R43, UR15, 0x2 ;  /* 0x0000000f2b107c11 */ /* 0x000fe2000f8e10ff */
[----:B------:R-:W-:Y:S01]  /*0520*/  IMAD R13, R15, 0x4, R8 ;  /* 0x000000040f0d7824 */ /* 0x000fe200078e0208 */
[----:B------:R-:W-:Y:S01]  /*0530*/  LEA R15, R43, UR14, 0x2 ;  /* 0x0000000e2b0f7c11 */ /* 0x000fe2000f8e10ff */
[----:B------:R-:W-:-:S02]  /*0540*/  ULEA UR14, UR6, UR7, 0x2 ;  /* 0x00000007060e7291 */ /* 0x000fc4000f8e10ff */
[----:B------:R-:W-:Y:S01]  /*0550*/  IADD3 R44, PT, PT, R43, UR6, RZ ;  /* 0x000000062b2c7c10 */ /* 0x000fe2000fffe0ff */
[----:B------:R-:W-:Y:S01]  /*0560*/  IMAD.IADD R41, R17, 0x1, R2 ;  /* 0x0000000111297824 */ /* 0x000fe200078e0202 */
[C---:B------:R-:W-:Y:S01]  /*0570*/  LEA R17, R43.reuse, UR16, 0x2 ;  /* 0x000000102b117c11 */ /* 0x040fe2000f8e10ff */
[----:B------:R-:W-:Y:S01]  /*0580*/  ULEA UR15, UR6, UR14, 0x2 ;  /* 0x0000000e060f7291 */ /* 0x000fe2000f8e10ff */
[----:B------:R-:W-:Y:S01]  /*0590*/  LEA R37, R43, UR7, 0x2 ;  /* 0x000000072b257c11 */ /* 0x000fe2000f8e10ff */
[----:B------:R-:W-:Y:S01]  /*05a0*/  UIMAD.WIDE UR4, UR24, 0x4, UR4 ;  /* 0x00000004180478a5 */ /* 0x000fe2000f8e0204 */
[C---:B------:R-:W-:Y:S01]  /*05b0*/  LEA R36, R41.reuse, UR16, 0x2 ;  /* 0x0000001029247c11 */ /* 0x040fe2000f8e10ff */
[----:B------:R-:W-:Y:S01]  /*05c0*/  ULEA UR17, UR6, UR15, 0x2 ;  /* 0x0000000f06117291 */ /* 0x000fe2000f8e10ff */
[----:B------:R-:W-:Y:S02]  /*05d0*/  LEA R38, R41, UR14, 0x2 ;  /* 0x0000000e29267c11 */ /* 0x000fe4000f8e10ff */
[C---:B------:R-:W-:Y:S01]  /*05e0*/  LEA R39, R43.reuse, UR14, 0x2 ;  /* 0x0000000e2b277c11 */ /* 0x040fe2000f8e10ff */
[----:B------:R-:W-:Y:S01]  /*05f0*/  ULEA UR6, UR6, UR17, 0x2 ;  /* 0x0000001106067291 */ /* 0x000fe2000f8e10ff */
[----:B------:R-:W-:-:S02]  /*0600*/  LEA R40, R43, UR15, 0x2 ;  /* 0x0000000f2b287c11 */ /* 0x000fc4000f8e10ff */
[----:B------:R-:W-:Y:S02]  /*0610*/  LEA R42, R43, UR17, 0x2 ;  /* 0x000000112b2a7c11 */ /* 0x000fe4000f8e10ff */
[----:B------:R-:W-:Y:S02]  /*0620*/  ISETP.NE.OR P2, PT, R5, UR22, P2 ;  /* 0x0000001605007c0c */ /* 0x000fe40009745670 */
[----:B------:R-:W-:Y:S02]  /*0630*/  LEA R41, R41, UR17, 0x2 ;  /* 0x0000001129297c11 */ /* 0x000fe4000f8e10ff */
[----:B------:R-:W-:Y:S02]  /*0640*/  LEA R43, R43, UR6, 0x2 ;  /* 0x000000062b2b7c11 */ /* 0x000fe4000f8e10ff */
[----:B0123--:R-:W-:-:S07]  /*0650*/  LEA R44, R44, UR6, 0x2 ;  /* 0x000000062c2c7c11 */ /* 0x00ffce000f8e10ff */
.L_x_16:
[----:B------:R-:W-:Y:S02]  /*0660*/  ISETP.NE.AND P4, PT, R45, RZ, PT ;  /* 0x000000ff2d00720c */ /* 0x000fe40003f85270 */
[----:B------:R-:W-:-:S04]  /*0670*/  ISETP.NE.AND P3, PT, R46, RZ, PT ;  /* 0x000000ff2e00720c */ /* 0x000fc80003f65270 */
[----:B------:R-:W-:-:S13]  /*0680*/  PLOP3.LUT P3, PT, P3, P4, PT, 0xf8, 0x8f ;  /* 0x00000000008f781c */ /* 0x000fda0001f69f70 */
[----:B--2---:R-:W2:Y:S04]  /*0690*/  @!P3 LDG.E R25, desc[UR8][R18.64] ;  /* 0x000000081219b981 */ /* 0x004ea8000c1e1900 */
[----:B------:R-:W3:Y:S04]  /*06a0*/  @!P3 LDG.E R24, desc[UR8][R20.64] ;  /* 0x000000081418b981 */ /* 0x000ee8000c1e1900 */
[----:B------:R-:W4:Y:S01]  /*06b0*/  @!P3 LDG.E R26, desc[UR8][R22.64] ;  /* 0x00000008161ab981 */ /* 0x000f22000c1e1900 */
[----:B------:R-:W-:Y:S01]  /*06c0*/  IMAD R49, R5, UR12, RZ ;  /* 0x0000000c05317c24 */ /* 0x000fe2000f8e02ff */
[----:B------:R-:W-:-:S03]  /*06d0*/  ISETP.GT.U32.AND P4, PT, R4, 0x7ffffffe, PT ;  /* 0x7ffffffe0400780c */ /* 0x000fc60003f84070 */
[----:B------:R-:W-:Y:S01]  /*06e0*/  IMAD.IADD R47, R49, 0x1, R2 ;  /* 0x00000001312f7824 */ /* 0x000fe200078e0202 */
[----:B------:R-:W-:-:S04]  /*06f0*/  ISETP.NE.OR P4, PT, R2, RZ, P4 ;  /* 0x000000ff0200720c */ /* 0x000fc80002785670 */
[----:B------:R-:W-:Y:S01]  /*0700*/  LEA R47, R47, UR13, 0x2 ;  /* 0x0000000d2f2f7c11 */ /* 0x000fe2000f8e10ff */
[----:B--2---:R-:W-:Y:S04]  /*0710*/  @!P3 STS [R14+0x4], R25 ;  /* 0x000004190e00b388 */ /* 0x004fe80000000800 */
[----:B---3--:R0:W-:Y:S04]  /*0720*/  @!P3 STS [R47+0x4], R24 ;  /* 0x000004182f00b388 */ /* 0x0081e80000000800 */
[----:B----4-:R-:W-:Y:S01]  /*0730*/  @!P3 STS [R15+0x4], R26 ;  /* 0x0000041a0f00b388 */ /* 0x010fe20000000800 */
[----:B------:R-:W-:Y:S06]  /*0740*/  BAR.SYNC.DEFER_BLOCKING 0x0 ;  /* 0x0000000000007b1d */ /* 0x000fec0000010000 */
[----:B------:R-:W2:Y:S04]  /*0750*/  @!P4 LDG.E R28, desc[UR8][R18.64+-0x4] ;  /* 0xfffffc08121cc981 */ /* 0x000ea8000c1e1900 */
[----:B------:R-:W3:Y:S04]  /*0760*/  @!P4 LDG.E R27, desc[UR8][R20.64+-0x4] ;  /* 0xfffffc08141bc981 */ /* 0x000ee8000c1e1900 */
[----:B------:R-:W4:Y:S01]  /*0770*/  @!P4 LDG.E R29, desc[UR8][R22.64+-0x4] ;  /* 0xfffffc08161dc981 */ /* 0x000f22000c1e1900 */
[----:B------:R-:W-:-:S02]  /*0780*/  LEA R34, R49, UR13, 0x2 ;  /* 0x0000000d31227c11 */ /* 0x000fc4000f8e10ff */
[----:B0-----:R-:W-:Y:S01]  /*0790*/  IADD3 R24, PT, PT, R2, 0x1, RZ ;  /* 0x0000000102187810 */ /* 0x001fe20007ffe0ff */
[----:B--2---:R-:W-:Y:S04]  /*07a0*/  @!P4 STS [R9], R28 ;  /* 0x0000001c0900c388 */ /* 0x004fe80000000800 */
[----:B---3--:R0:W-:Y:S04]  /*07b0*/  @!P4 STS [R34], R27 ;  /* 0x0000001b2200c388 */ /* 0x0081e80000000800 */
[----:B----4-:R1:W-:Y:S01]  /*07c0*/  @!P4 STS [R10], R29 ;  /* 0x0000001d0a00c388 */ /* 0x0103e20000000800 */
[----:B------:R-:W-:-:S04]  /*07d0*/  ISETP.GT.AND P4, PT, R7, UR27, PT ;  /* 0x0000001b07007c0c */ /* 0x000fc8000bf84270 */
[----:B------:R-:W-:Y:S01]  /*07e0*/  ISETP.NE.OR P4, PT, R24, UR23, P4 ;  /* 0x0000001718007c0c */ /* 0x000fe2000a785670 */
[----:B------:R-:W-:Y:S01]  /*07f0*/  UIADD3 UR6, UPT, UPT, UR27, 0x2, URZ ;  /* 0x000000021b067890 */ /* 0x000fe2000fffe0ff */
[----:B0-----:R-:W0:Y:S11]  /*0800*/  LDC.64 R34, c[0x0][0x380] ;  /* 0x0000e000ff227b82 */ /* 0x001e360000000a00 */
[----:B------:R-:W2:Y:S04]  /*0810*/  @!P4 LDG.E R31, desc[UR8][R18.64+0x4] ;  /* 0x00000408121fc981 */ /* 0x000ea8000c1e1900 */
[----:B------:R-:W3:Y:S04]  /*0820*/  @!P4 LDG.E R30, desc[UR8][R20.64+0x4] ;  /* 0x00000408141ec981 */ /* 0x000ee8000c1e1900 */
[----:B------:R-:W4:Y:S01]  /*0830*/  @!P4 LDG.E R32, desc[UR8][R22.64+0x4] ;  /* 0x000004081620c981 */ /* 0x000f22000c1e1900 */
[----:B------:R-:W-:-:S03]  /*0840*/  IMAD R33, R3, UR6, RZ ;  /* 0x0000000603217c24 */ /* 0x000fc6000f8e02ff */
[----:B--2---:R-:W-:Y:S04]  /*0850*/  @!P4 STS [R14+0x8], R31 ;  /* 0x0000081f0e00c388 */ /* 0x004fe80000000800 */
[----:B---3--:R-:W-:Y:S04]  /*0860*/  @!P4 STS [R47+0x8], R30 ;  /* 0x0000081e2f00c388 */ /* 0x008fe80000000800 */
[----:B----4-:R2:W-:Y:S01]  /*0870*/  @!P4 STS [R15+0x8], R32 ;  /* 0x000008200f00c388 */ /* 0x0105e20000000800 */
[----:B------:R-:W-:-:S04]  /*0880*/  @!P2 IADD3 R24, P4, PT, R18, UR4, RZ ;  /* 0x000000041218ac10 */ /* 0x000fc8000ff9e0ff */
[----:B------:R-:W-:Y:S02]  /*0890*/  @!P2 IADD3.X R25, PT, PT, R19, UR5, RZ, P4, !PT ;  /* 0x000000051319ac10 */ /* 0x000fe4000a7fe4ff */
[----:B------:R-:W-:-:S04]  /*08a0*/  @!P2 IADD3 R26, P4, PT, R20, UR4, RZ ;  /* 0x00000004141aac10 */ /* 0x000fc8000ff9e0ff */
[----:B------:R-:W-:Y:S01]  /*08b0*/  @!P2 IADD3.X R27, PT, PT, R21, UR5, RZ, P4, !PT ;  /* 0x00000005151bac10 */ /* 0x000fe2000a7fe4ff */
[----:B------:R-:W3:Y:S01]  /*08c0*/  @!P2 LDG.E R25, desc[UR8][R24.64] ;  /* 0x000000081819a981 */ /* 0x000ee2000c1e1900 */
[----:B------:R-:W-:-:S04]  /*08d0*/  @!P2 IADD3 R28, P4, PT, R22, UR4, RZ ;  /* 0x00000004161cac10 */ /* 0x000fc8000ff9e0ff */
[----:B-1----:R-:W-:Y:S01]  /*08e0*/  @!P2 IADD3.X R29, PT, PT, R23, UR5, RZ, P4, !PT ;  /* 0x00000005171dac10 */ /* 0x002fe2000a7fe4ff */
[----:B------:R-:W4:Y:S01]  /*08f0*/  @!P2 LDG.E R27, desc[UR8][R26.64] ;  /* 0x000000081a1ba981 */ /* 0x000f22000c1e1900 */
[----:B------:R-:W-:Y:S02]  /*0900*/  ISETP.GE.AND P4, PT, R33, RZ, PT ;  /* 0x000000ff2100720c */ /* 0x000fe40003f86270 */
[----:B--2---:R-:W1:Y:S01]  /*0910*/  LDC.64 R32, c[0x0][0x388] ;  /* 0x0000e200ff207b82 */ /* 0x004e620000000a00 */
[----:B------:R-:W2:Y:S01]  /*0920*/  @!P2 LDG.E R28, desc[UR8][R28.64] ;  /* 0x000000081c1ca981 */ /* 0x000ea2000c1e1900 */
[----:B------:R-:W-:-:S13]  /*0930*/  ISETP.NE.OR P4, PT, R0, RZ, !P4 ;  /* 0x000000ff0000720c */ /* 0x000fda0006785670 */
[----:B------:R-:W5:Y:S01]  /*0940*/  @!P4 LDC.64 R30, c[0x0][0x390] ;  /* 0x0000e400ff1ecb82 */ /* 0x000f620000000a00 */
[----:B------:R-:W-:-:S04]  /*0950*/  @!P4 IMAD R51, R3, UR6, R7 ;  /* 0x000000060333cc24 */ /* 0x000fc8000f8e0207 */
[----:B0-----:R-:W-:-:S04]  /*0960*/  @!P4 IMAD.WIDE R34, R51, 0x4, R34 ;  /* 0x000000043322c825 */ /* 0x001fc800078e0222 */
[C---:B-1----:R-:W-:Y:S02]  /*0970*/  @!P4 IMAD.WIDE R32, R51.reuse, 0x4, R32 ;  /* 0x000000043320c825 */ /* 0x042fe400078e0220 */
[----:B------:R-:W3:Y:S04]  /*0980*/  @!P4 LDG.E R35, desc[UR8][R34.64] ;  /* 0x000000082223c981 */ /* 0x000ee8000c1e1900 */
[----:B------:R-:W4:Y:S01]  /*0990*/  @!P4 LDG.E R32, desc[UR8][R32.64] ;  /* 0x000000082020c981 */ /* 0x000f22000c1e1900 */
[----:B-----5:R-:W-:-:S06]  /*09a0*/  @!P4 IMAD.WIDE R30, R51, 0x4, R30 ;  /* 0x00000004331ec825 */ /* 0x020fcc00078e021e */
[----:B------:R-:W5:Y:S01]  /*09b0*/  @!P4 LDG.E R30, desc[UR8][R30.64] ;  /* 0x000000081e1ec981 */ /* 0x000f62000c1e1900 */
[----:B------:R-:W-:Y:S01]  /*09c0*/  LEA R51, R2, UR13, 0x2 ;  /* 0x0000000d02337c11 */ /* 0x000fe2000f8e10ff */
[----:B------:R-:W-:-:S04]  /*09d0*/  VIADD R52, R49, UR12 ;  /* 0x0000000c31347c36 */ /* 0x000fc80008000000 */
[C---:B------:R-:W-:Y:S01]  /*09e0*/  IMAD R50, R52.reuse, 0x4, R51 ;  /* 0x0000000434327824 */ /* 0x040fe200078e0233 */
[----:B------:R-:W-:Y:S01]  /*09f0*/  LEA R49, R52, R11, 0x2 ;  /* 0x0000000b34317211 */ /* 0x000fe200078e10ff */
[----:B------:R-:W-:Y:S01]  /*0a00*/  BSSY.RECONVERGENT B0, `(.L_x_1) ;  /* 0x0000029000007945 */ /* 0x000fe20003800200 */
[----:B------:R-:W-:Y:S01]  /*0a10*/  FADD R48, R48, UR26 ;  /* 0x0000001a30307e21 */ /* 0x000fe20008000000 */
[----:B---3--:R0:W-:Y:S04]  /*0a20*/  @!P4 STS [R8+0x4], R35 ;  /* 0x000004230800c388 */ /* 0x0081e80000000800 */
[----:B----4-:R0:W-:Y:S04]  /*0a30*/  @!P4 STS [R51+0x4], R32 ;  /* 0x000004203300c388 */ /* 0x0101e80000000800 */
[----:B-----5:R0:W-:Y:S04]  /*0a40*/  @!P4 STS [R11+0x4], R30 ;  /* 0x0000041e0b00c388 */ /* 0x0201e80000000800 */
[----:B------:R0:W-:Y:S04]  /*0a50*/  @!P2 STS [R12+0x4], R25 ;  /* 0x000004190c00a388 */ /* 0x0001e80000000800 */
[----:B------:R0:W-:Y:S04]  /*0a60*/  @!P2 STS [R50+0x4], R27 ;  /* 0x0000041b3200a388 */ /* 0x0001e80000000800 */
[----:B--2---:R0:W-:Y:S01]  /*0a70*/  @!P2 STS [R49+0x4], R28 ;  /* 0x0000041c3100a388 */ /* 0x0041e20000000800 */
[----:B------:R-:W-:Y:S06]  /*0a80*/  BAR.SYNC.DEFER_BLOCKING 0x0 ;  /* 0x0000000000007b1d */ /* 0x000fec0000010000 */
[----:B------:R-:W-:Y:S05]  /*0a90*/  @!P0 BRA `(.L_x_2) ;  /* 0x00000000007c8947 */ /* 0x000fea0003800000 */
[----:B0-----:R-:W0:Y:S01]  /*0aa0*/  LDS R28, [R14+0x4] ;  /* 0x000004000e1c7984 */ /* 0x001e220000000800 */
[----:B------:R-:W-:Y:S03]  /*0ab0*/  BSSY.RECONVERGENT B1, `(.L_x_3) ;  /* 0x000000f000017945 */ /* 0x000fe60003800200 */
[----:B------:R1:W2:Y:S04]  /*0ac0*/  LDS R27, [R47+0x4] ;  /* 0x000004002f1b7984 */ /* 0x0002a80000000800 */
[----:B------:R1:W3:Y:S01]  /*0ad0*/  LDS R26, [R15+0x4] ;  /* 0x000004000f1a7984 */ /* 0x0002e20000000800 */
[----:B0-----:R-:W-:-:S05]  /*0ae0*/  VIADD R24, R28, 0x1800000 ;  /* 0x018000001c187836 */ /* 0x001fca0000000000 */
[----:B------:R-:W-:-:S04]  /*0af0*/  LOP3.LUT R24, R24, 0x7f800000, RZ, 0xc0, !PT ;  /* 0x7f80000018187812 */ /* 0x000fc800078ec0ff */
[----:B------:R-:W-:-:S13]  /*0b00*/  ISETP.GT.U32.AND P4, PT, R24, 0x1ffffff, PT ;  /* 0x01ffffff1800780c */ /* 0x000fda0003f84070 */
[----:B-123--:R-:W-:Y:S05]  /*0b10*/  @P4 BRA `(.L_x_4) ;  /* 0x0000000000104947 */ /* 0x00efea0003800000 */
[----:B------:R-:W-:-:S07]  /*0b20*/  MOV R29, 0xb40 ;  /* 0x00000b40001d7802 */ /* 0x000fce0000000f00 */
[----:B------:R-:W-:Y:S05]  /*0b30*/  CALL.REL.NOINC `($__internal_0_$__cuda_sm20_rcp_rn_f32_slowpath) ;  /* 0x0000000c00a07944 */ /* 0x000fea0003c00000 */
[----:B------:R-:W-:Y:S01]  /*0b40*/  IMAD.MOV.U32 R24, RZ, RZ, R30 ;  /* 0x000000ffff187224 */ /* 0x000fe200078e001e */
[----:B------:R-:W-:Y:S06]  /*0b50*/  BRA `(.L_x_5) ;  /* 0x0000000000107947 */ /* 0x000fec0003800000 */
.L_x_4:
[----:B------:R-:W0:Y:S02]  /*0b60*/  MUFU.RCP R25, R28 ;  /* 0x0000001c00197308 */ /* 0x000e240000001000 */
[----:B0-----:R-:W-:-:S04]  /*0b70*/  FFMA R24, R28, R25, -1 ;  /* 0xbf8000001c187423 */ /* 0x001fc80000000019 */
[----:B------:R-:W-:-:S04]  /*0b80*/  FADD.FTZ R24, -R24, -RZ ;  /* 0x800000ff18187221 */ /* 0x000fc80000010100 */
[----:B------:R-:W-:-:S07]  /*0b90*/  FFMA R24, R25, R24, R25 ;  /* 0x0000001819187223 */ /* 0x000fce0000000019 */
.L_x_5:
[----:B------:R-:W-:Y:S05]  /*0ba0*/  BSYNC.RECONVERGENT B1 ;  /* 0x0000000000017941 */ /* 0x000fea0003800200 */
.L_x_3:
[----:B------:R-:W-:Y:S01]  /*0bb0*/  FMUL R28, R28, R28 ;  /* 0x0000001c1c1c7220 */ /* 0x000fe20000400000 */
[C---:B------:R-:W-:Y:S01]  /*0bc0*/  FMUL R25, R27.reuse, R27 ;  /* 0x0000001b1b197220 */ /* 0x040fe20000400000 */
[-C--:B------:R-:W-:Y:S01]  /*0bd0*/  FMUL R31, R27, R26.reuse ;  /* 0x0000001a1b1f7220 */ /* 0x080fe20000400000 */
[----:B------:R-:W-:Y:S01]  /*0be0*/  FMUL R29, R26, R26 ;  /* 0x0000001a1a1d7220 */ /* 0x000fe20000400000 */
[----:B------:R-:W-:Y:S01]  /*0bf0*/  FMUL R28, R28, 4.9050002098083496094 ;  /* 0x409cf5c31c1c7820 */ /* 0x000fe20000400000 */
[----:B------:R1:W-:Y:S01]  /*0c00*/  STS [R16+0x4], R27 ;  /* 0x0000041b10007388 */ /* 0x0003e20000000800 */
[-C--:B------:R-:W-:Y:S02]  /*0c10*/  FMUL R31, R31, R24.reuse ;  /* 0x000000181f1f7220 */ /* 0x080fe40000400000 */
[-CC-:B------:R-:W-:Y:S01]  /*0c20*/  FFMA R30, R25, R24.reuse, R28.reuse ;  /* 0x00000018191e7223 */ /* 0x180fe2000000001c */
[----:B------:R-:W-:Y:S01]  /*0c30*/  FFMA R29, R29, R24, R28 ;  /* 0x000000181d1d7223 */ /* 0x000fe2000000001c */
[----:B------:R1:W-:Y:S04]  /*0c40*/  STS [R17+0x4], R26 ;  /* 0x0000041a11007388 */ /* 0x0003e80000000800 */
[----:B------:R1:W-:Y:S04]  /*0c50*/  STS [R37+0x4], R30 ;  /* 0x0000041e25007388 */ /* 0x0003e80000000800 */
[----:B------:R1:W-:Y:S04]  /*0c60*/  STS [R40+0x4], R31 ;  /* 0x0000041f28007388 */ /* 0x0003e80000000800 */
[----:B------:R1:W-:Y:S04]  /*0c70*/  STS [R39+0x4], R31 ;  /* 0x0000041f27007388 */ /* 0x0003e80000000800 */
[----:B------:R1:W-:Y:S02]  /*0c80*/  STS [R42+0x4], R29 ;  /* 0x0000041d2a007388 */ /* 0x0003e40000000800 */
.L_x_2:
[----:B------:R-:W-:Y:S05]  /*0c90*/  BSYNC.RECONVERGENT B0 ;  /* 0x0000000000007941 */ /* 0x000fea0003800200 */
.L_x_1:
[----:B------:R-:W-:Y:S01]  /*0ca0*/  BAR.SYNC.DEFER_BLOCKING 0x0 ;  /* 0x0000000000007b1d */ /* 0x000fe20000010000 */
[----:B------:R-:W-:Y:S01]  /*0cb0*/  ISETP.NE.AND P4, PT, R2, RZ, PT ;  /* 0x000000ff0200720c */ /* 0x000fe20003f85270 */
[----:B0-----:R-:W-:-:S04]  /*0cc0*/  IMAD R25, R5, UR12, RZ ;  /* 0x0000000c05197c24 */ /* 0x001fc8000f8e02ff */
[----:B------:R-:W-:Y:S04]  /*0cd0*/  BSSY.RECONVERGENT B0, `(.L_x_6) ;  /* 0x000004d000007945 */ /* 0x000fe80003800200 */
[----:B------:R-:W-:Y:S05]  /*0ce0*/  @!P1 BRA `(.L_x_7) ;  /* 0x00000004002c9947 */ /* 0x000fea0003800000 */
[----:B------:R-:W0:Y:S01]  /*0cf0*/  S2UR UR7, SR_CgaCtaId ;  /* 0x00000000000779c3 */ /* 0x000e220000008800 */
[----:B------:R-:W-:Y:S01]  /*0d00*/  MOV R8, UR12 ;  /* 0x0000000c00087c02 */ /* 0x000fe20008000f00 */
[----:B------:R-:W-:Y:S01]  /*0d10*/  UMOV UR6, 0x400 ;  /* 0x0000040000067882 */ /* 0x000fe20000000000 */
[----:B-1----:R-:W-:Y:S01]  /*0d20*/  IMAD.U32 R27, RZ, RZ, UR12 ;  /* 0x0000000cff1b7e24 */ /* 0x002fe2000f8e00ff */
[----:B------:R-:W-:Y:S01]  /*0d30*/  LDS R35, [R14] ;  /* 0x000000000e237984 */ /* 0x000fe20000000800 */
[----:B------:R-:W-:Y:S01]  /*0d40*/  MOV R24, UR23 ;  /* 0x0000001700187c02 */ /* 0x000fe20008000f00 */
[----:B------:R-:W-:Y:S02]  /*0d50*/  IMAD R8, R5, R8, UR12 ;  /* 0x0000000c05087e24 */ /* 0x000fe4000f8e0208 */
[----:B------:R-:W1:Y:S02]  /*0d60*/  LDS R32, [R14+0x8] ;  /* 0x000008000e207984 */ /* 0x000e640000000800 */
[----:B------:R-:W-:-:S02]  /*0d70*/  IMAD R26, R27, -0x2, R8 ;  /* 0xfffffffe1b1a7824 */ /* 0x000fc400078e0208 */
[----:B------:R-:W-:Y:S01]  /*0d80*/  IMAD R24, R24, 0x4, R17 ;  /* 0x0000000418187824 */ /* 0x000fe200078e0211 */
[----:B------:R-:W-:Y:S01]  /*0d90*/  LDS R29, [R47] ;  /* 0x000000002f1d7984 */ /* 0x000fe20000000800 */
[----:B------:R-:W-:-:S03]  /*0da0*/  IMAD R51, R26, 0x4, R51 ;  /* 0x000000041a337824 */ /* 0x000fc600078e0233 */
[----:B------:R-:W2:Y:S04]  /*0db0*/  LDS R30, [R47+0x8] ;  /* 0x000008002f1e7984 */ /* 0x000ea80000000800 */
[----:B------:R-:W-:Y:S01]  /*0dc0*/  LDS R28, [R12+0x4] ;  /* 0x000004000c1c7984 */ /* 0x000fe20000000800 */
[----:B0-----:R-:W-:-:S03]  /*0dd0*/  ULEA UR6, UR7, UR6, 0x18 ;  /* 0x0000000607067291 */ /* 0x001fc6000f8ec0ff */
[----:B------:R-:W-:Y:S04]  /*0de0*/  LDS R27, [R36+0x4] ;  /* 0x00000400241b7984 */ /* 0x000fe80000000800 */
[----:B------:R-:W0:Y:S01]  /*0df0*/  LDS R24, [R24+0xc] ;  /* 0x00000c0018187984 */ /* 0x000e220000000800 */
[----:B------:R-:W-:Y:S01]  /*0e00*/  LEA R8, R2, UR6, 0x2 ;  /* 0x0000000602087c11 */ /* 0x000fe2000f8e10ff */
[----:B------:R-:W-:Y:S02]  /*0e10*/  UIADD3 UR6, UPT, UPT, UR22, 0x2, URZ ;  /* 0x0000000216067890 */ /* 0x000fe4000fffe0ff */
[----:B------:R3:W-:Y:S02]  /*0e20*/  LDS R33, [R50+0x4] ;  /* 0x0000040032217984 */ /* 0x0007e40000000800 */
[----:B------:R-:W-:Y:S01]  /*0e30*/  IMAD R31, R26, 0x4, R8 ;  /* 0x000000041a1f7824 */ /* 0x000fe200078e0208 */
[----:B------:R-:W-:Y:S01]  /*0e40*/  UIMAD UR6, UR6, UR12, URZ ;  /* 0x0000000c060672a4 */ /* 0x000fe2000f8e02ff */
[----:B------:R-:W4:Y:S04]  /*0e50*/  LDS R26, [R51+0x4] ;  /* 0x00000400331a7984 */ /* 0x000f280000000800 */
[----:B------:R-:W5:Y:S04]  /*0e60*/  LDS R31, [R31+0x4] ;  /* 0x000004001f1f7984 */ /* 0x000f680000000800 */
[----:B------:R-:W-:Y:S01]  /*0e70*/  LDS R49, [R49+0x4] ;  /* 0x0000040031317984 */ /* 0x000fe20000000800 */
[----:B-1----:R-:W-:Y:S01]  /*0e80*/  FADD R32, R35, R32 ;  /* 0x0000002023207221 */ /* 0x002fe20000000000 */
[----:B------:R-:W-:-:S02]  /*0e90*/  MOV R35, UR23 ;  /* 0x0000001700237c02 */ /* 0x000fc40008000f00 */
[----:B------:R-:W-:Y:S03]  /*0ea0*/  LDS R52, [R37] ;  /* 0x0000000025347984 */ /* 0x000fe60000000800 */
[----:B---3--:R-:W-:Y:S01]  /*0eb0*/  IMAD R50, R35, 0x4, R42 ;  /* 0x0000000423327824 */ /* 0x008fe200078e022a */
[----:B------:R-:W1:Y:S01]  /*0ec0*/  LDS R47, [R37+0x8] ;  /* 0x00000800252f7984 */ /* 0x000e620000000800 */
[----:B--2---:R-:W-:-:S03]  /*0ed0*/  FADD R29, R29, R30 ;  /* 0x0000001e1d1d7221 */ /* 0x004fc60000000000 */
[----:B------:R-:W-:Y:S04]  /*0ee0*/  LDS R30, [R15] ;  /* 0x000000000f1e7984 */ /* 0x000fe80000000800 */
[----:B------:R-:W-:Y:S04]  /*0ef0*/  LDS R50, [R50+0xc] ;  /* 0x00000c0032327984 */ /* 0x000fe80000000800 */
[----:B------:R-:W-:Y:S01]  /*0f00*/  LDS R35, [R40+0x8] ;  /* 0x0000080028237984 */ /* 0x000fe20000000800 */
[----:B0-----:R-:W-:Y:S01]  /*0f10*/  FADD R24, -R27, R24 ;  /* 0x000000181b187221 */ /* 0x001fe20000000100 */
[----:B----4-:R-:W-:Y:S01]  /*0f20*/  FADD R34, R26, R29 ;  /* 0x0000001d1a227221 */ /* 0x010fe20000000000 */
[----:B------:R-:W-:Y:S01]  /*0f30*/  IMAD.U32 R26, RZ, RZ, UR23 ;  /* 0x00000017ff1a7e24 */ /* 0x000fe2000f8e00ff */
[----:B------:R-:W0:Y:S01]  /*0f40*/  LDS R29, [R15+0x8] ;  /* 0x000008000f1d7984 */ /* 0x000e220000000800 */
[----:B-----5:R-:W-:Y:S01]  /*0f50*/  FADD R31, R31, R32 ;  /* 0x000000201f1f7221 */ /* 0x020fe20000000000 */
[----:B------:R-:W-:Y:S01]  /*0f60*/  MOV R32, UR6 ;  /* 0x0000000600207c02 */ /* 0x000fe20008000f00 */
[----:B------:R-:W-:Y:S01]  /*0f70*/  FADD R33, R33, R34 ;  /* 0x0000002221217221 */ /* 0x000fe20000000000 */
[----:B------:R-:W-:Y:S01]  /*0f80*/  UIADD3 UR6, UPT, UPT, UR22, 0x2, URZ ;  /* 0x0000000216067890 */ /* 0x000fe2000fffe0ff */
[----:B------:R-:W-:Y:S01]  /*0f90*/  FADD R28, R28, R31 ;  /* 0x0000001f1c1c7221 */ /* 0x000fe20000000000 */
[----:B------:R-:W2:Y:S01]  /*0fa0*/  LDS R34, [R40] ;  /* 0x0000000028227984 */ /* 0x000ea20000000800 */
[----:B------:R-:W-:Y:S01]  /*0fb0*/  IMAD R53, R32, 0x4, R51 ;  /* 0x0000000420357824 */ /* 0x000fe200078e0233 */
[----:B------:R-:W-:Y:S01]  /*0fc0*/  UIMAD UR6, UR6, UR12, URZ ;  /* 0x0000000c060672a4 */ /* 0x000fe2000f8e02ff */
[----:B------:R-:W-:Y:S01]  /*0fd0*/  FMUL R27, R28, 0.25 ;  /* 0x3e8000001c1b7820 */ /* 0x000fe20000400000 */
[----:B------:R-:W3:Y:S03]  /*0fe0*/  LDS R51, [R41+0x4] ;  /* 0x0000040029337984 */ /* 0x000ee60000000800 */
[----:B------:R-:W-:Y:S01]  /*0ff0*/  FFMA R24, R24, -UR11, R27 ;  /* 0x8000000b18187c23 */ /* 0x000fe2000800001b */
[----:B------:R-:W-:Y:S01]  /*1000*/  IMAD R27, R26, 0x4, R39 ;  /* 0x000000041a1b7824 */ /* 0x000fe200078e0227 */
[----:B------:R-:W-:Y:S01]  /*1010*/  LDS R28, [R38+0x4] ;  /* 0x00000400261c7984 */ /* 0x000fe20000000800 */
[----:B-1----:R-:W-:-:S03]  /*1020*/  FADD R47, -R52, R47 ;  /* 0x0000002f342f7221 */ /* 0x002fc60000000100 */
[----:B------:R-:W1:Y:S04]  /*1030*/  LDS R26, [R53+0x4] ;  /* 0x00000400351a7984 */ /* 0x000e680000000800 */
[----:B------:R-:W4:Y:S04]  /*1040*/  LDS R27, [R27+0xc] ;  /* 0x00000c001b1b7984 */ /* 0x000f280000000800 */
[----:B------:R-:W-:Y:S04]  /*1050*/  LDS R31, [R16] ;  /* 0x00000000101f7984 */ /* 0x000fe80000000800 */
[----:B------:R-:W5:Y:S01]  /*1060*/  LDS R32, [R16+0x8] ;  /* 0x0000080010207984 */ /* 0x000f620000000800 */
[----:B0-----:R-:W-:Y:S01]  /*1070*/  FADD R29, R30, R29 ;  /* 0x0000001d1e1d7221 */ /* 0x001fe20000000000 */
[----:B--2---:R-:W-:Y:S01]  /*1080*/  FADD R34, -R34, R35 ;  /* 0x0000002322227221 */ /* 0x004fe20000000100 */
[----:B---3--:R-:W-:-:S02]  /*1090*/  FADD R50, -R51, R50 ;  /* 0x0000003233327221 */ /* 0x008fc40000000100 */
[----:B-1----:R-:W-:-:S04]  /*10a0*/  FADD R26, R26, R29 ;  /* 0x0000001d1a1a7221 */ /* 0x002fc80000000000 */
[----:B------:R-:W-:Y:S01]  /*10b0*/  FADD R49, R49, R26 ;  /* 0x0000001a31317221 */ /* 0x000fe20000000000 */
[----:B----4-:R-:W-:Y:S01]  /*10c0*/  FADD R27, -R28, R27 ;  /* 0x0000001b1c1b7221 */ /* 0x010fe20000000100 */
[----:B------:R-:W-:Y:S02]  /*10d0*/  FMUL R26, R33, 0.25 ;  /* 0x3e800000211a7820 */ /* 0x000fe40000400000 */
[----:B------:R-:W-:Y:S02]  /*10e0*/  FMUL R49, R49, 0.25 ;  /* 0x3e80000031317820 */ /* 0x000fe40000400000 */
[----:B------:R-:W-:Y:S01]  /*10f0*/  FFMA R26, R27, -UR11, R26 ;  /* 0x8000000b1b1a7c23 */ /* 0x000fe2000800001a */
[----:B------:R-:W-:Y:S01]  /*1100*/  MOV R27, UR6 ;  /* 0x00000006001b7c02 */ /* 0x000fe20008000f00 */
[----:B-----5:R-:W-:Y:S01]  /*1110*/  FADD R31, -R31, R32 ;  /* 0x000000201f1f7221 */ /* 0x020fe20000000100 */
[----:B------:R-:W-:Y:S01]  /*1120*/  FFMA R49, R50, -UR11, R49 ;  /* 0x8000000b32317c23 */ /* 0x000fe20008000031 */
[----:B------:R-:W-:-:S02]  /*1130*/  FFMA R47, R47, -UR10, R26 ;  /* 0x8000000a2f2f7c23 */ /* 0x000fc4000800001a */
[----:B------:R-:W-:Y:S01]  /*1140*/  FFMA R24, R31, -UR10, R24 ;  /* 0x8000000a1f187c23 */ /* 0x000fe20008000018 */
[----:B------:R-:W-:Y:S01]  /*1150*/  FFMA R34, R34, -UR10, R49 ;  /* 0x8000000a22227c23 */ /* 0x000fe20008000031 */
[----:B------:R-:W-:-:S03]  /*1160*/  IMAD R27, R27, 0x4, R44 ;  /* 0x000000041b1b7824 */ /* 0x000fc600078e022c */
[----:B------:R0:W-:Y:S04]  /*1170*/  STS [R43+0x4], R24 ;  /* 0x000004182b007388 */ /* 0x0001e80000000800 */
[----:B------:R0:W-:Y:S04]  /*1180*/  STS [R44+0x4], R47 ;  /* 0x0000042f2c007388 */ /* 0x0001e80000000800 */
[----:B------:R0:W-:Y:S02]  /*1190*/  STS [R27+0x4], R34 ;  /* 0x000004221b007388 */ /* 0x0001e40000000800 */
.L_x_7:
[----:B------:R-:W-:Y:S05]  /*11a0*/  BSYNC.RECONVERGENT B0 ;  /* 0x0000000000007941 */ /* 0x000fea0003800200 */
.L_x_6:
[----:B0-----:R-:W-:Y:S01]  /*11b0*/  IMAD.IADD R24, R25, 0x1, R2 ;  /* 0x0000000119187824 */ /* 0x001fe200078e0202 */
[----:B------:R-:W-:Y:S04]  /*11c0*/  BAR.SYNC.DEFER_BLOCKING 0x0 ;  /* 0x0000000000007b1d */ /* 0x000fe80000010000 */
[----:B------:R-:W-:Y:S02]  /*11d0*/  LEA R24, R24, UR13, 0x2 ;  /* 0x0000000d18187c11 */ /* 0x000fe4000f8e10ff */
[----:B------:R-:W-:Y:S04]  /*11e0*/  BSSY.RECONVERGENT B0, `(.L_x_8) ;  /* 0x000000c000007945 */ /* 0x000fe80003800200 */
[----:B------:R-:W-:Y:S05]  /*11f0*/  @!P1 BRA `(.L_x_9) ;  /* 0x0000000000289947 */ /* 0x000fea0003800000 */
[----:B-1----:R-:W0:Y:S01]  /*1200*/  LDS R27, [R43+0x4] ;  /* 0x000004002b1b7984 */ /* 0x002e220000000800 */
[----:B------:R-:W-:-:S04]  /*1210*/  UIADD3 UR6, UPT, UPT, UR22, 0x2, URZ ;  /* 0x0000000216067890 */ /* 0x000fc8000fffe0ff */
[----:B------:R-:W-:-:S06]  /*1220*/  UIMAD UR6, UR6, UR12, URZ ;  /* 0x0000000c060672a4 */ /* 0x000fcc000f8e02ff */
[----:B------:R-:W-:-:S05]  /*1230*/  MOV R31, UR6 ;  /* 0x00000006001f7c02 */ /* 0x000fca0008000f00 */
[----:B------:R-:W-:Y:S01]  /*1240*/  IMAD R26, R31, 0x4, R44 ;  /* 0x000000041f1a7824 */ /* 0x000fe200078e022c */
[----:B0-----:R-:W-:Y:S04]  /*1250*/  STS [R14+0x4], R27 ;  /* 0x0000041b0e007388 */ /* 0x001fe80000000800 */
[----:B------:R-:W0:Y:S04]  /*1260*/  LDS R29, [R44+0x4] ;  /* 0x000004002c1d7984 */ /* 0x000e280000000800 */
[----:B0-----:R-:W-:Y:S04]  /*1270*/  STS [R24+0x4], R29 ;  /* 0x0000041d18007388 */ /* 0x001fe80000000800 */
[----:B------:R-:W0:Y:S04]  /*1280*/  LDS R26, [R26+0x4] ;  /* 0x000004001a1a7984 */ /* 0x000e280000000800 */
[----:B0-----:R0:W-:Y:S02]  /*1290*/  STS [R15+0x4], R26 ;  /* 0x0000041a0f007388 */ /* 0x0011e40000000800 */
.L_x_9:
[----:B------:R-:W-:Y:S05]  /*12a0*/  BSYNC.RECONVERGENT B0 ;  /* 0x0000000000007941 */ /* 0x000fea0003800200 */
.L_x_8:
[----:B------:R-:W-:Y:S01]  /*12b0*/  BAR.SYNC.DEFER_BLOCKING 0x0 ;  /* 0x0000000000007b1d */ /* 0x000fe20000010000 */
[----:B-1----:R-:W-:Y:S01]  /*12c0*/  LEA R31, R25, UR13, 0x2 ;  /* 0x0000000d191f7c11 */ /* 0x002fe2000f8e10ff */
[----:B------:R-:W-:-:S04]  /*12d0*/  VIADD R29, R2, 0x1 ;  /* 0x00000001021d7836 */ /* 0x000fc80000000000 */
[----:B------:R-:W-:Y:S01]  /*12e0*/  BSSY.RECONVERGENT B0, `(.L_x_10) ;  /* 0x0000019000007945 */ /* 0x000fe20003800200 */
[----:B------:R-:W-:Y:S01]  /*12f0*/  ISETP.NE.AND P5, PT, R29, UR23, PT ;  /* 0x000000171d007c0c */ /* 0x000fe2000bfa5270 */
[----:B0-----:R-:W0:Y:S04]  /*1300*/  @!P4 LDS R26, [R9+0x4] ;  /* 0x00000400091ac984 */ /* 0x001e280000000800 */
[----:B0-----:R-:W-:Y:S04]  /*1310*/  @!P4 STS [R9], R26 ;  /* 0x0000001a0900c388 */ /* 0x001fe80000000800 */
[----:B------:R-:W0:Y:S02]  /*1320*/  @!P4 LDS R25, [R31+0x4] ;  /* 0x000004001f19c984 */ /* 0x000e240000000800 */
[----:B0-----:R-:W-:Y:S01]  /*1330*/  @!P4 FADD R28, -R25, -RZ ;  /* 0x800000ff191cc221 */ /* 0x001fe20000000100 */
[----:B------:R-:W-:-:S04]  /*1340*/  LEA R25, R2, UR13, 0x2 ;  /* 0x0000000d02197c11 */ /* 0x000fc8000f8e10ff */
[----:B------:R-:W-:Y:S04]  /*1350*/  @!P4 STS [R31], R28 ;  /* 0x0000001c1f00c388 */ /* 0x000fe80000000800 */
[----:B------:R-:W0:Y:S04]  /*1360*/  @!P4 LDS R27, [R10+0x4] ;  /* 0x000004000a1bc984 */ /* 0x000e280000000800 */
[----:B0-----:R0:W-:Y:S01]  /*1370*/  @!P4 STS [R10], R27 ;  /* 0x0000001b0a00c388 */ /* 0x0011e20000000800 */
[----:B------:R-:W-:Y:S01]  /*1380*/  ISETP.NE.AND P4, PT, R0, RZ, PT ;  /* 0x000000ff0000720c */ /* 0x000fe20003f85270 */
[----:B------:R-:W-:-:S12]  /*1390*/  @P5 BRA `(.L_x_11) ;  /* 0x0000000000345947 */ /* 0x000fd80003800000 */
[----:B------:R-:W-:Y:S01]  /*13a0*/  MOV R26, UR23 ;  /* 0x00000017001a7c02 */ /* 0x000fe20008000f00 */
[----:B------:R-:W-:Y:S02]  /*13b0*/  IMAD.U32 R28, RZ, RZ, UR23 ;  /* 0x00000017ff1c7e24 */ /* 0x000fe4000f8e00ff */
[----:B------:R-:W-:Y:S02]  /*13c0*/  IMAD.U32 R33, RZ, RZ, UR23 ;  /* 0x00000017ff217e24 */ /* 0x000fe4000f8e00ff */
[----:B------:R-:W-:Y:S01]  /*13d0*/  IMAD R26, R26, 0x4, R9 ;  /* 0x000000041a1a7824 */ /* 0x000fe200078e0209 */
[----:B------:R-:W-:-:S04]  /*13e0*/  LEA R28, R28, R31, 0x2 ;  /* 0x0000001f1c1c7211 */ /* 0x000fc800078e10ff */
[----:B0-----:R-:W0:Y:S04]  /*13f0*/  LDS R27, [R26] ;  /* 0x000000001a1b7984 */ /* 0x001e280000000800 */
[----:B0-----:R-:W-:Y:S04]  /*1400*/  STS [R26+0x4], R27 ;  /* 0x0000041b1a007388 */ /* 0x001fe80000000800 */
[----:B------:R-:W0:Y:S02]  /*1410*/  LDS R29, [R28] ;  /* 0x000000001c1d7984 */ /* 0x000e240000000800 */
[----:B0-----:R-:W-:Y:S01]  /*1420*/  FADD R31, -R29, -RZ ;  /* 0x800000ff1d1f7221 */ /* 0x001fe20000000100 */
[----:B------:R-:W-:-:S04]  /*1430*/  IMAD R29, R33, 0x4, R10 ;  /* 0x00000004211d7824 */ /* 0x000fc800078e020a */
[----:B------:R-:W-:Y:S04]  /*1440*/  STS [R28+0x4], R31 ;  /* 0x0000041f1c007388 */ /* 0x000fe80000000800 */
[----:B------:R-:W0:Y:S04]  /*1450*/  LDS R30, [R29] ;  /* 0x000000001d1e7984 */ /* 0x000e280000000800 */
[----:B0-----:R1:W-:Y:S02]  /*1460*/  STS [R29+0x4], R30 ;  /* 0x0000041e1d007388 */ /* 0x0013e40000000800 */
.L_x_11:
[----:B------:R-:W-:Y:S05]  /*1470*/  BSYNC.RECONVERGENT B0 ;  /* 0x0000000000007941 */ /* 0x000fea0003800200 */
.L_x_10:
[----:B------:R-:W-:Y:S01]  /*1480*/  BSSY.RECONVERGENT B0, `(.L_x_12) ;  /* 0x0000010000007945 */ /* 0x000fe20003800200 */
[----:B------:R-:W-:-:S03]  /*1490*/  ISETP.NE.AND P5, PT, R5, UR22, PT ;  /* 0x0000001605007c0c */ /* 0x000fc6000bfa5270 */
[----:B------:R-:W-:Y:S10]  /*14a0*/  @P4 BRA `(.L_x_13) ;  /* 0x0000000000344947 */ /* 0x000ff40003800000 */
[----:B0-----:R-:W-:Y:S02]  /*14b0*/  MOV R27, UR23 ;  /* 0x00000017001b7c02 */ /* 0x001fe40008000f00 */
[----:B------:R-:W-:Y:S02]  /*14c0*/  MOV R26, UR23 ;  /* 0x00000017001a7c02 */ /* 0x000fe40008000f00 */
[----:B------:R-:W-:Y:S01]  /*14d0*/  MOV R28, UR23 ;  /* 0x00000017001c7c02 */ /* 0x000fe20008000f00 */
[----:B------:R-:W-:Y:S02]  /*14e0*/  IMAD R27, R27, 0x4, R8 ;  /* 0x000000041b1b7824 */ /* 0x000fe400078e0208 */
[----:B------:R-:W-:Y:S02]  /*14f0*/  IMAD R26, R26, 0x4, R25 ;  /* 0x000000041a1a7824 */ /* 0x000fe400078e0219 */
[----:B------:R-:W-:Y:S02]  /*1500*/  IMAD R28, R28, 0x4, R11 ;  /* 0x000000041c1c7824 */ /* 0x000fe400078e020b */
[----:B------:R-:W0:Y:S04]  /*1510*/  LDS R27, [R27+0xc] ;  /* 0x00000c001b1b7984 */ /* 0x000e280000000800 */
[----:B0-----:R-:W-:Y:S04]  /*1520*/  STS [R8+0x4], R27 ;  /* 0x0000041b08007388 */ /* 0x001fe80000000800 */
[----:B------:R-:W0:Y:S04]  /*1530*/  LDS R26, [R26+0xc] ;  /* 0x00000c001a1a7984 */ /* 0x000e280000000800 */
[----:B0-----:R-:W-:Y:S04]  /*1540*/  STS [R25+0x4], R26 ;  /* 0x0000041a19007388 */ /* 0x001fe80000000800 */
[----:B------:R-:W1:Y:S02]  /*1550*/  LDS R28, [R28+0xc] ;  /* 0x00000c001c1c7984 */ /* 0x000e640000000800 */
[----:B-1----:R-:W-:-:S05]  /*1560*/  FADD R30, -R28, -RZ ;  /* 0x800000ff1c1e7221 */ /* 0x002fca0000000100 */
[----:B------:R2:W-:Y:S02]  /*1570*/  STS [R11+0x4], R30 ;  /* 0x0000041e0b007388 */ /* 0x0005e40000000800 */
.L_x_13:
[----:B------:R-:W-:Y:S05]  /*1580*/  BSYNC.RECONVERGENT B0 ;  /* 0x0000000000007941 */ /* 0x000fea0003800200 */
.L_x_12:
[----:B------:R-:W-:Y:S04]  /*1590*/  BSSY.RECONVERGENT B0, `(.L_x_14) ;  /* 0x0000012000007945 */ /* 0x000fe80003800200 */
[----:B------:R-:W-:Y:S05]  /*15a0*/  @P5 BRA `(.L_x_15) ;  /* 0x0000000000405947 */ /* 0x000fea0003800000 */
[----:B------:R-:W3:Y:S01]  /*15b0*/  LDS R26, [R13+0x4] ;  /* 0x000004000d1a7984 */ /* 0x000ee20000000800 */
[----:B------:R-:W-:Y:S01]  /*15c0*/  UIMAD UR6, UR12, UR22, URZ ;  /* 0x000000160c0672a4 */ /* 0x000fe2000f8e02ff */
[----:B------:R-:W-:Y:S02]  /*15d0*/  MOV R28, UR23 ;  /* 0x00000017001c7c02 */ /* 0x000fe40008000f00 */
[----:B------:R-:W-:Y:S02]  /*15e0*/  MOV R33, UR23 ;  /* 0x0000001700217c02 */ /* 0x000fe40008000f00 */
[----:B-1----:R-:W-:Y:S01]  /*15f0*/  LEA R29, R28, R13, 0x2 ;  /* 0x0000000d1c1d7211 */ /* 0x002fe200078e10ff */
[----:B------:R-:W-:-:S04]  /*1600*/  IMAD.U32 R32, RZ, RZ, UR6 ;  /* 0x00000006ff207e24 */ /* 0x000fc8000f8e00ff */
[C---:B------:R-:W-:Y:S02]  /*1610*/  IMAD R31, R32.reuse, 0x4, R25 ;  /* 0x00000004201f7824 */ /* 0x040fe400078e0219 */
[----:B------:R-:W-:-:S03]  /*1620*/  IMAD R32, R32, 0x4, R11 ;  /* 0x0000000420207824 */ /* 0x000fc600078e020b */
[----:B------:R-:W-:Y:S01]  /*1630*/  LEA R28, R28, R31, 0x2 ;  /* 0x0000001f1c1c7211 */ /* 0x000fe200078e10ff */
[----:B--2---:R-:W-:Y:S01]  /*1640*/  IMAD R30, R33, 0x4, R32 ;  /* 0x00000004211e7824 */ /* 0x004fe200078e0220 */
[----:B---3--:R-:W-:Y:S04]  /*1650*/  STS [R29+0xc], R26 ;  /* 0x00000c1a1d007388 */ /* 0x008fe80000000800 */
[----:B------:R-:W1:Y:S04]  /*1660*/  LDS R25, [R31+0x4] ;  /* 0x000004001f197984 */ /* 0x000e680000000800 */
[----:B-1----:R-:W-:Y:S04]  /*1670*/  STS [R28+0xc], R25 ;  /* 0x00000c191c007388 */ /* 0x002fe80000000800 */
[----:B0-----:R-:W0:Y:S02]  /*1680*/  LDS R27, [R32+0x4] ;  /* 0x00000400201b7984 */ /* 0x001e240000000800 */
[----:B0-----:R-:W-:-:S05]  /*1690*/  FADD R27, -R27, -RZ ;  /* 0x800000ff1b1b7221 */ /* 0x001fca0000000100 */
[----:B------:R3:W-:Y:S02]  /*16a0*/  STS [R30+0xc], R27 ;  /* 0x00000c1b1e007388 */ /* 0x0007e40000000800 */
.L_x_15:
[----:B------:R-:W-:Y:S05]  /*16b0*/  BSYNC.RECONVERGENT B0 ;  /* 0x0000000000007941 */ /* 0x000fea0003800200 */
.L_x_14:
[----:B------:R-:W-:Y:S06]  /*16c0*/  BAR.SYNC.DEFER_BLOCKING 0x0 ;  /* 0x0000000000007b1d */ /* 0x000fec0000010000 */
[----:B------:R-:W4:Y:S04]  /*16d0*/  @!P3 LDS R25, [R14+0x4] ;  /* 0x000004000e19b984 */ /* 0x000f280000000800 */
[----:B0--3--:R-:W0:Y:S04]  /*16e0*/  @!P3 LDS R27, [R24+0x4] ;  /* 0x00000400181bb984 */ /* 0x009e280000000800 */
[----:B-1----:R-:W1:Y:S04]  /*16f0*/  @!P3 LDS R29, [R15+0x4] ;  /* 0x000004000f1db984 */ /* 0x002e680000000800 */
[----:B----4-:R3:W-:Y:S04]  /*1700*/  @!P3 STG.E desc[UR8][R18.64], R25 ;  /* 0x000000191200b986 */ /* 0x0107e8000c101908 */
[----:B0-----:R3:W-:Y:S04]  /*1710*/  @!P3 STG.E desc[UR8][R20.64], R27 ;  /* 0x0000001b1400b986 */ /* 0x0017e8000c101908 */
[----:B-1----:R3:W-:Y:S01]  /*1720*/  @!P3 STG.E desc[UR8][R22.64], R29 ;  /* 0x0000001d1600b986 */ /* 0x0027e2000c101908 */
[----:B------:R-:W-:Y:S01]  /*1730*/  BAR.SYNC.DEFER_BLOCKING 0x0 ;  /* 0x0000000000007b1d */ /* 0x000fe20000010000 */
[----:B------:R-:W-:-:S13]  /*1740*/  FSETP.GEU.AND P3, PT, R48, UR28, PT ;  /* 0x0000001c30007c0b */ /* 0x000fda000bf6e000 */
[----:B---3--:R-:W-:Y:S05]  /*1750*/  @!P3 BRA `(.L_x_16) ;  /* 0xffffffec00c0b947 */ /* 0x008fea000383ffff */
.L_x_0:
[----:B------:R-:W0:Y:S02]  /*1760*/  LDCU.64 UR14, c[0x0][0x3a0] ;  /* 0x00007400ff0e77ac */ /* 0x000e240008000a00 */
[----:B0-----:R-:W-:-:S04]  /*1770*/  ISETP.GE.AND P0, PT, R3, UR15, PT ;  /* 0x0000000f03007c0c */ /* 0x001fc8000bf06270 */
[----:B------:R-:W-:-:S04]  /*1780*/  ISETP.GT.U32.OR P0, PT, R4, 0x7ffffffe, P0 ;  /* 0x7ffffffe0400780c */ /* 0x000fc80000704470 */
[----:B------:R-:W-:-:S13]  /*1790*/  ISETP.GT.OR P0, PT, R7, UR14, P0 ;  /* 0x0000000e07007c0c */ /* 0x000fda0008704670 */
[----:B------:R-:W-:Y:S05]  /*17a0*/  @P0 EXIT ;  /* 0x000000000000094d */ /* 0x000fea0003800000 */
[----:B------:R-:W-:Y:S01]  /*17b0*/  MOV R0, UR23 ;  /* 0x0000001700007c02 */ /* 0x000fe20008000f00 */
[----:B------:R-:W-:Y:S01]  /*17c0*/  VIADD R3, R2, 0x1 ;  /* 0x0000000102037836 */ /* 0x000fe20000000000 */
[----:B------:R-:W-:Y:S02]  /*17d0*/  UIADD3 UR4, UPT, UPT, UR22, -0x1, URZ ;  /* 0xffffffff16047890 */ /* 0x000fe4000fffe0ff */
[----:B------:R-:W-:-:S04]  /*17e0*/  IADD3 R0, PT, PT, R0, -0x1, RZ ;  /* 0xffffffff00007810 */ /* 0x000fc80007ffe0ff */
[----:B------:R-:W-:-:S04]  /*17f0*/  ISETP.GE.AND P0, PT, R3, R0, PT ;  /* 0x000000000300720c */ /* 0x000fc80003f06270 */
[----:B------:R-:W-:-:S13]  /*1800*/  ISETP.GE.OR P0, PT, R5, UR4, P0 ;  /* 0x0000000405007c0c */ /* 0x000fda0008706670 */
[----:B------:R-:W-:Y:S05]  /*1810*/  @P0 EXIT ;  /* 0x000000000000094d */ /* 0x000fea0003800000 */
[----:B------:R-:W0:Y:S01]  /*1820*/  LDCU UR4, c[0x0][0x364] ;  /* 0x00006c80ff0477ac */ /* 0x000e220008000800 */
[----:B------:R-:W1:Y:S01]  /*1830*/  S2UR UR6, SR_CgaCtaId ;  /* 0x00000000000679c3 */ /* 0x000e620000008800 */
[----:B------:R-:W-:Y:S01]  /*1840*/  IMAD R2, R5, UR12, R2 ;  /* 0x0000000c05027c24 */ /* 0x000fe2000f8e0202 */
[----:B------:R-:W-:-:S04]  /*1850*/  UMOV UR5, 0x400 ;  /* 0x0000040000057882 */ /* 0x000fc80000000000 */
[----:B------:R-:W-:Y:S02]  /*1860*/  LEA R10, R2, UR13, 0x2 ;  /* 0x0000000d020a7c11 */ /* 0x000fe4000f8e10ff */
[----:B------:R-:W3:Y:S03]  /*1870*/  LDC.64 R4, c[0x0][0x388] ;  /* 0x0000e200ff047b82 */ /* 0x000ee60000000a00 */
[----:B------:R-:W-:Y:S05]  /*1880*/  LDS R13, [R10+0x4] ;  /* 0x000004000a0d7984 */ /* 0x000fea0000000800 */
[----:B------:R-:W4:Y:S01]  /*1890*/  LDC.64 R8, c[0x0][0x390] ;  /* 0x0000e400ff087b82 */ /* 0x000f220000000a00 */
[----:B0-----:R-:W-:-:S04]  /*18a0*/  UIADD3 UR4, UPT, UPT, UR4, 0x2, URZ ;  /* 0x0000000204047890 */ /* 0x001fc8000fffe0ff */
[----:B------:R-:W-:Y:S02]  /*18b0*/  UIMAD UR4, UR12, UR4, URZ ;  /* 0x000000040c0472a4 */ /* 0x000fe4000f8e02ff */
[----:B-1----:R-:W-:-:S04]  /*18c0*/  ULEA UR5, UR6, UR5, 0x18 ;  /* 0x0000000506057291 */ /* 0x002fc8000f8ec0ff */
[----:B------:R-:W-:Y:S01]  /*18d0*/  IMAD.U32 R3, RZ, RZ, UR4 ;  /* 0x00000004ff037e24 */ /* 0x000fe2000f8e00ff */
[----:B------:R-:W-:Y:S01]  /*18e0*/  UIADD3 UR4, UPT, UPT, UR14, 0x2, URZ ;  /* 0x000000020e047890 */ /* 0x000fe2000fffe0ff */
[----:B------:R-:W-:-:S03]  /*18f0*/  LEA R0, R2, UR5, 0x2 ;  /* 0x0000000502007c11 */ /* 0x000fc6000f8e10ff */
[----:B------:R-:W-:Y:S02]  /*1900*/  LEA R12, R3, R10, 0x2 ;  /* 0x0000000a030c7211 */ /* 0x000fe400078e10ff */
[----:B------:R-:W0:Y:S01]  /*1910*/  LDC.64 R2, c[0x0][0x380] ;  /* 0x0000e000ff027b82 */ /* 0x000e220000000a00 */
[----:B--2---:R-:W1:Y:S01]  /*1920*/  LDS R11, [R0+0x4] ;  /* 0x00000400000b7984 */ /* 0x004e620000000800 */
[----:B------:R-:W-:-:S03]  /*1930*/  IMAD R7, R6, UR4, R7 ;  /* 0x0000000406077c24 */ /* 0x000fc6000f8e0207 */
[----:B------:R-:W2:Y:S01]  /*1940*/  LDS R15, [R12+0x4] ;  /* 0x000004000c0f7984 */ /* 0x000ea20000000800 */
[----:B---3--:R-:W-:-:S04]  /*1950*/  IMAD.WIDE R4, R7, 0x4, R4 ;  /* 0x0000000407047825 */ /* 0x008fc800078e0204 */
[----:B----4-:R-:W-:-:S04]  /*1960*/  IMAD.WIDE R8, R7, 0x4, R8 ;  /* 0x0000000407087825 */ /* 0x010fc800078e0208 */
[----:B0-----:R-:W-:-:S05]  /*1970*/  IMAD.WIDE R2, R7, 0x4, R2 ;  /* 0x0000000407027825 */ /* 0x001fca00078e0202 */
[----:B-1----:R-:W-:Y:S04]  /*1980*/  STG.E desc[UR8][R2.64], R11 ;  /* 0x0000000b02007986 */ /* 0x002fe8000c101908 */
[----:B------:R-:W-:Y:S04]  /*1990*/  STG.E desc[UR8][R4.64], R13 ;  /* 0x0000000d04007986 */ /* 0x000fe8000c101908 */
[----:B--2---:R-:W-:Y:S01]  /*19a0*/  STG.E desc[UR8][R8.64], R15 ;  /* 0x0000000f08007986 */ /* 0x004fe2000c101908 */
[----:B------:R-:W-:Y:S05]  /*19b0*/  EXIT ;  /* 0x000000000000794d */ /* 0x000fea0003800000 */
        .weak           $__internal_0_$__cuda_sm20_rcp_rn_f32_slowpath
        .type           $__internal_0_$__cuda_sm20_rcp_rn_f32_slowpath,@function
        .size           $__internal_0_$__cuda_sm20_rcp_rn_f32_slowpath,(.L_x_27 - $__internal_0_$__cuda_sm20_rcp_rn_f32_slowpath)
$__internal_0_$__cuda_sm20_rcp_rn_f32_slowpath:
[----:B------:R-:W-:Y:S01]  /*19c0*/  IMAD.SHL.U32 R25, R28, 0x2, RZ ;  /* 0x000000021c197824 */ /* 0x000fe200078e00ff */
[----:B------:R-:W-:Y:S01]  /*19d0*/  BSSY.RECONVERGENT B2, `(.L_x_17) ;  /* 0x0000031000027945 */ /* 0x000fe20003800200 */
[----:B------:R-:W-:-:S03]  /*19e0*/  MOV R24, R28 ;  /* 0x0000001c00187202 */ /* 0x000fc60000000f00 */
[----:B------:R-:W-:-:S04]  /*19f0*/  SHF.R.U32.HI R25, RZ, 0x18, R25 ;  /* 0x00000018ff197819 */ /* 0x000fc80000011619 */
[----:B------:R-:W-:-:S13]  /*1a00*/  ISETP.NE.U32.AND P4, PT, R25, RZ, PT ;  /* 0x000000ff1900720c */ /* 0x000fda0003f85070 */
[----:B------:R-:W-:Y:S05]  /*1a10*/  @P4 BRA `(.L_x_18) ;  /* 0x0000000000284947 */ /* 0x000fea0003800000 */
[----:B------:R-:W-:-:S05]  /*1a20*/  IMAD.SHL.U32 R25, R24, 0x2, RZ ;  /* 0x0000000218197824 */ /* 0x000fca00078e00ff */
[----:B------:R-:W-:-:S13]  /*1a30*/  ISETP.NE.AND P4, PT, R25, RZ, PT ;  /* 0x000000ff1900720c */ /* 0x000fda0003f85270 */
[----:B------:R-:W-:Y:S01]  /*1a40*/  @P4 FFMA R31, R24, 1.84467440737095516160e+19, RZ ;  /* 0x5f800000181f4823 */ /* 0x000fe200000000ff */
[----:B------:R-:W-:Y:S08]  /*1a50*/  @!P4 MUFU.RCP R30, R24 ;  /* 0x00000018001ec308 */ /* 0x000ff00000001000 */
[----:B------:R-:W0:Y:S02]  /*1a60*/  @P4 MUFU.RCP R32, R31 ;  /* 0x0000001f00204308 */ /* 0x000e240000001000 */
[----:B0-----:R-:W-:-:S04]  /*1a70*/  @P4 FFMA R25, R31, R32, -1 ;  /* 0xbf8000001f194423 */ /* 0x001fc80000000020 */
[----:B------:R-:W-:-:S04]  /*1a80*/  @P4 FADD.FTZ R25, -R25, -RZ ;  /* 0x800000ff19194221 */ /* 0x000fc80000010100 */
[----:B------:R-:W-:-:S04]  /*1a90*/  @P4 FFMA R25, R32, R25, R32 ;  /* 0x0000001920194223 */ /* 0x000fc80000000020 */
[----:B------:R-:W-:Y:S01]  /*1aa0*/  @P4 FFMA R30, R25, 1.84467440737095516160e+19, RZ ;  /* 0x5f800000191e4823 */ /* 0x000fe200000000ff */
[----:B------:R-:W-:Y:S06]  /*1ab0*/  BRA `(.L_x_19) ;  /* 0x0000000000887947 */ /* 0x000fec0003800000 */
.L_x_18:
[----:B------:R-:W-:-:S04]  /*1ac0*/  IADD3 R30, PT, PT, R25, -0xfd, RZ ;  /* 0xffffff03191e7810 */ /* 0x000fc80007ffe0ff */
[----:B------:R-:W-:-:S13]  /*1ad0*/  ISETP.GT.U32.AND P4, PT, R30, 0x1, PT ;  /* 0x000000011e00780c */ /* 0x000fda0003f84070 */
[----:B------:R-:W-:Y:S05]  /*1ae0*/  @P4 BRA `(.L_x_20) ;  /* 0x0000000000784947 */ /* 0x000fea0003800000 */
[----:B------:R-:W-:Y:S01]  /*1af0*/  LOP3.LUT R31, R24, 0x7fffff, RZ, 0xc0, !PT ;  /* 0x007fffff181f7812 */ /* 0x000fe200078ec0ff */
[----:B------:R-:W-:-:S03]  /*1b00*/  IMAD.MOV.U32 R35, RZ, RZ, 0x3 ;  /* 0x00000003ff237424 */ /* 0x000fc600078e00ff */
[----:B------:R-:W-:-:S04]  /*1b10*/  LOP3.LUT R32, R31, 0x3f800000, RZ, 0xfc, !PT ;  /* 0x3f8000001f207812 */ /* 0x000fc800078efcff */
[----:B------:R-:W0:Y:S02]  /*1b20*/  MUFU.RCP R31, R32 ;  /* 0x00000020001f7308 */ /* 0x000e240000001000 */
[----:B0-----:R-:W-:-:S04]  /*1b30*/  FFMA R33, R32, R31, -1 ;  /* 0xbf80000020217423 */ /* 0x001fc8000000001f */
[----:B------:R-:W-:-:S04]  /*1b40*/  FADD.FTZ R34, -R33, -RZ ;  /* 0x800000ff21227221 */ /* 0x000fc80000010100 */
[CCC-:B------:R-:W-:Y:S01]  /*1b50*/  FFMA.RM R33, R31.reuse, R34.reuse, R31.reuse ;  /* 0x000000221f217223 */ /* 0x1c0fe2000000401f */
[----:B------:R-:W-:-:S04]  /*1b60*/  FFMA.RP R34, R31, R34, R31 ;  /* 0x000000221f227223 */ /* 0x000fc8000000801f */
[C---:B------:R-:W-:Y:S02]  /*1b70*/  LOP3.LUT R31, R33.reuse, 0x7fffff, RZ, 0xc0, !PT ;  /* 0x007fffff211f7812 */ /* 0x040fe400078ec0ff */
[----:B------:R-:W-:Y:S02]  /*1b80*/  FSETP.NEU.FTZ.AND P4, PT, R33, R34, PT ;  /* 0x000000222100720b */ /* 0x000fe40003f9d000 */
[----:B------:R-:W-:Y:S02]  /*1b90*/  SHF.L.U32 R34, R35, R30, RZ ;  /* 0x0000001e23227219 */ /* 0x000fe400000006ff */
[----:B------:R-:W-:Y:S02]  /*1ba0*/  LOP3.LUT R31, R31, 0x800000, RZ, 0xfc, !PT ;  /* 0x008000001f1f7812 */ /* 0x000fe400078efcff */
[----:B------:R-:W-:Y:S02]  /*1bb0*/  SEL R33, RZ, 0xffffffff, !P4 ;  /* 0xffffffffff217807 */ /* 0x000fe40006000000 */
[----:B------:R-:W-:-:S02]  /*1bc0*/  LOP3.LUT R35, R34, R31, RZ, 0xc0, !PT ;  /* 0x0000001f22237212 */ /* 0x000fc400078ec0ff */
[----:B------:R-:W-:Y:S02]  /*1bd0*/  IADD3 R33, PT, PT, -R33, RZ, RZ ;  /* 0x000000ff21217210 */ /* 0x000fe40007ffe1ff */
[-C--:B------:R-:W-:Y:S02]  /*1be0*/  SHF.R.U32.HI R35, RZ, R30.reuse, R35 ;  /* 0x0000001eff237219 */ /* 0x080fe40000011623 */
[----:B------:R-:W-:Y:S02]  /*1bf0*/  LOP3.LUT P4, RZ, R33, R30, R31, 0xf8, !PT ;  /* 0x0000001e21ff7212 */ /* 0x000fe4000788f81f */
[C---:B------:R-:W-:Y:S02]  /*1c00*/  LOP3.LUT P5, RZ, R35.reuse, 0x1, RZ, 0xc0, !PT ;  /* 0x0000000123ff7812 */ /* 0x040fe400078ac0ff */
[----:B------:R-:W-:-:S04]  /*1c10*/  LOP3.LUT P6, RZ, R35, 0x2, RZ, 0xc0, !PT ;  /* 0x0000000223ff7812 */ /* 0x000fc800078cc0ff */
[----:B------:R-:W-:-:S04]  /*1c20*/  PLOP3.LUT P4, PT, P5, P4, P6, 0xe0, 0x0 ;  /* 0x000000000000781c */ /* 0x000fc80002f89c60 */
[----:B------:R-:W-:-:S05]  /*1c30*/  SEL R30, RZ, 0x1, !P4 ;  /* 0x00000001ff1e7807 */ /* 0x000fca0006000000 */
[----:B------:R-:W-:-:S05]  /*1c40*/  IMAD.MOV R30, RZ, RZ, -R30 ;  /* 0x000000ffff1e7224 */ /* 0x000fca00078e0a1e */
[----:B------:R-:W-:Y:S02]  /*1c50*/  ISETP.GE.AND P4, PT, R30, RZ, PT ;  /* 0x000000ff1e00720c */ /* 0x000fe40003f86270 */
[----:B------:R-:W-:-:S04]  /*1c60*/  IADD3 R30, PT, PT, R25, -0xfc, RZ ;  /* 0xffffff04191e7810 */ /* 0x000fc80007ffe0ff */
[----:B------:R-:W-:-:S07]  /*1c70*/  SHF.R.U32.HI R31, RZ, R30, R31 ;  /* 0x0000001eff1f7219 */ /* 0x000fce000001161f */
[----:B------:R-:W-:Y:S01]  /*1c80*/  @!P4 VIADD R31, R31, 0x1 ;  /* 0x000000011f1fc836 */ /* 0x000fe20000000000 */
[----:B------:R-:W-:-:S13]  /*1c90*/  LOP3.LUT P4, RZ, R24, 0x7fffff, RZ, 0xc0, !PT ;  /* 0x007fffff18ff7812 */ /* 0x000fda000788c0ff */
[----:B------:R-:W-:-:S04]  /*1ca0*/  @!P4 SHF.L.U32 R31, R31, 0x1, RZ ;  /* 0x000000011f1fc819 */ /* 0x000fc800000006ff */
[----:B------:R-:W-:Y:S01]  /*1cb0*/  LOP3.LUT R30, R31, 0x80000000, R24, 0xf8, !PT ;  /* 0x800000001f1e7812 */ /* 0x000fe200078ef818 */
[----:B------:R-:W-:Y:S06]  /*1cc0*/  BRA `(.L_x_19) ;  /* 0x0000000000047947 */ /* 0x000fec0003800000 */
.L_x_20:
[----:B------:R0:W1:Y:S02]  /*1cd0*/  MUFU.RCP R30, R24 ;  /* 0x00000018001e7308 */ /* 0x0000640000001000 */
.L_x_19:
[----:B------:R-:W-:Y:S05]  /*1ce0*/  BSYNC.RECONVERGENT B2 ;  /* 0x0000000000027941 */ /* 0x000fea0003800200 */
.L_x_17:
[----:B------:R-:W-:Y:S02]  /*1cf0*/  HFMA2 R25, -RZ, RZ, 0, 0 ;  /* 0x00000000ff197431 */ /* 0x000fe400000001ff */
[----:B0-----:R-:W-:-:S04]  /*1d00*/  IMAD.MOV.U32 R24, RZ, RZ, R29 ;  /* 0x000000ffff187224 */ /* 0x001fc800078e001d */
[----:B-1----:R-:W-:Y:S05]  /*1d10*/  RET.REL.NODEC R24 `(_Z18shallowWaterSolverPfS_S_ffiiff) ;  /* 0xffffffe018b87950 */ /* 0x002fea0003c3ffff */
.L_x_21:
[----:B------:R-:W-:-:S00]  /*1d20*/  BRA `(.L_x_21) ;  /* 0xfffffffc00fc7947 */ /* 0x000fc0000383ffff */
[----:B------:R-:W-:-:S00]  /*1d30*/  NOP ;  /* 0x0000000000007918 */ /* 0x000fc00000000000 */
        /* <DEDUP_REMOVED lines=12> */
.L_x_27:


//--------------------- .text._Z16applyTopBoundaryPfS_S_ii --------------------------
	.section	.text._Z16applyTopBoundaryPfS_S_ii,"ax",@progbits
	.align	128
        .global         _Z16applyTopBoundaryPfS_S_ii
        .type           _Z16applyTopBoundaryPfS_S_ii,@function
        .size           _Z16applyTopBoundaryPfS_S_ii,(.L_x_29 - _Z16applyTopBoundaryPfS_S_ii)
        .other          _Z16applyTopBoundaryPfS_S_ii,@"STO_CUDA_ENTRY STV_DEFAULT"
_Z16applyTopBoundaryPfS_S_ii:
.text._Z16applyTopBoundaryPfS_S_ii:
[----:B------:R-:W-:Y:S01]  /*0000*/  LDC R1, c[0x0][0x37c] ;  /* 0x0000df00ff017b82 */ /* 0x000fe20000000800 */
[----:B------:R-:W0:Y:S07]  /*0010*/  S2R R0, SR_TID.X ;  /* 0x0000000000007919 */ /* 0x000e2e0000002100 */
[----:B------:R-:W0:Y:S08]  /*0020*/  S2UR UR4, SR_CTAID.X ;  /* 0x00000000000479c3 */ /* 0x000e300000002500 */
[----:B------:R-:W0:Y:S08]  /*0030*/  LDC R3, c[0x0][0x360] ;  /* 0x0000d800ff037b82 */ /* 0x000e300000000800 */
[----:B------:R-:W1:Y:S01]  /*0040*/  LDC R13, c[0x0][0x398] ;  /* 0x0000e600ff0d7b82 */ /* 0x000e620000000800 */
[----:B0-----:R-:W-:-:S05]  /*0050*/  IMAD R0, R3, UR4, R0 ;  /* 0x0000000403007c24 */ /* 0x001fca000f8e0200 */
[----:B-1----:R-:W-:-:S04]  /*0060*/  ISETP.GT.AND P0, PT, R0, R13, PT ;  /* 0x0000000d0000720c */ /* 0x002fc80003f04270 */
[----:B------:R-:W-:-:S13]  /*0070*/  ISETP.LT.OR P0, PT, R0, 0x1, P0 ;  /* 0x000000010000780c */ /* 0x000fda0000701670 */
[----:B------:R-:W-:Y:S05]  /*0080*/  @P0 EXIT ;  /* 0x000000000000094d */ /* 0x000fea0003800000 */
[----:B------:R-:W0:Y:S01]  /*0090*/  LDC.64 R6, c[0x0][0x390] ;  /* 0x0000e400ff067b82 */ /* 0x000e220000000a00 */
[----:B------:R-:W1:Y:S01]  /*00a0*/  LDCU UR6, c[0x0][0x39c] ;  /* 0x00007380ff0677ac */ /* 0x000e620008000800 */
[----:B------:R-:W-:Y:S01]  /*00b0*/  IADD3 R13, PT, PT, R13, 0x2, RZ ;  /* 0x000000020d0d7810 */ /* 0x000fe20007ffe0ff */
[----:B------:R-:W2:Y:S05]  /*00c0*/  LDCU.64 UR4, c[0x0][0x358] ;  /* 0x00006b00ff0477ac */ /* 0x000eaa0008000a00 */
[----:B------:R-:W3:Y:S08]  /*00d0*/  LDC.64 R2, c[0x0][0x380] ;  /* 0x0000e000ff027b82 */ /* 0x000ef00000000a00 */
[----:B------:R-:W4:Y:S01]  /*00e0*/  LDC.64 R4, c[0x0][0x388] ;  /* 0x0000e200ff047b82 */ /* 0x000f220000000a00 */
[----:B-1----:R-:W-:-:S04]  /*00f0*/  IMAD R9, R13, UR6, R0 ;  /* 0x000000060d097c24 */ /* 0x002fc8000f8e0200 */
[----:B0-----:R-:W-:-:S05]  /*0100*/  IMAD.WIDE R6, R9, 0x4, R6 ;  /* 0x0000000409067825 */ /* 0x001fca00078e0206 */
[----:B--2---:R-:W2:Y:S01]  /*0110*/  LDG.E R0, desc[UR4][R6.64] ;  /* 0x0000000406007981 */ /* 0x004ea2000c1e1900 */
[----:B---3--:R-:W-:-:S05]  /*0120*/  IMAD.WIDE R2, R9, 0x4, R2 ;  /* 0x0000000409027825 */ /* 0x008fca00078e0202 */
[----:B------:R-:W3:Y:S01]  /*0130*/  LDG.E R15, desc[UR4][R2.64] ;  /* 0x00000004020f7981 */ /* 0x000ee2000c1e1900 */
[----:B----4-:R-:W-:-:S05]  /*0140*/  IMAD.WIDE R4, R9, 0x4, R4 ;  /* 0x0000000409047825 */ /* 0x010fca00078e0204 */
[----:B------:R-:W4:Y:S01]  /*0150*/  LDG.E R17, desc[UR4][R4.64] ;  /* 0x0000000404117981 */ /* 0x000f22000c1e1900 */
[----:B------:R-:W-:-:S04]  /*0160*/  IMAD.WIDE R8, R13, 0x4, R2 ;  /* 0x000000040d087825 */ /* 0x000fc800078e0202 */
[----:B------:R-:W-:-:S04]  /*0170*/  IMAD.WIDE R10, R13, 0x4, R4 ;  /* 0x000000040d0a7825 */ /* 0x000fc800078e0204 */
[----:B------:R-:W-:-:S04]  /*0180*/  IMAD.WIDE R12, R13, 0x4, R6 ;  /* 0x000000040d0c7825 */ /* 0x000fc800078e0206 */
[----:B--2---:R-:W-:Y:S01]  /*0190*/  FADD R19, -R0, -RZ ;  /* 0x800000ff00137221 */ /* 0x004fe20000000100 */
[----:B---3--:R-:W-:Y:S04]  /*01a0*/  STG.E desc[UR4][R8.64], R15 ;  /* 0x0000000f08007986 */ /* 0x008fe8000c101904 */
[----:B----4-:R-:W-:Y:S04]  /*01b0*/  STG.E desc[UR4][R10.64], R17 ;  /* 0x000000110a007986 */ /* 0x010fe8000c101904 */
[----:B------:R-:W-:Y:S01]  /*01c0*/  STG.E desc[UR4][R12.64], R19 ;  /* 0x000000130c007986 */ /* 0x000fe2000c101904 */
[----:B------:R-:W-:Y:S05]  /*01d0*/  EXIT ;  /* 0x000000000000794d */ /* 0x000fea0003800000 */
.L_x_22:
        /* <DEDUP_REMOVED lines=10> */
.L_x_29:


//--------------------- .text._Z19applyBottomBoundaryPfS_S_ii --------------------------
	.section	.text._Z19applyBottomBoundaryPfS_S_ii,"ax",@progbits
	.align	128
        .global         _Z19applyBottomBoundaryPfS_S_ii
        .type           _Z19applyBottomBoundaryPfS_S_ii,@function
        .size           _Z19applyBottomBoundaryPfS_S_ii,(.L_x_30 - _Z19applyBottomBoundaryPfS_S_ii)
        .other          _Z19applyBottomBoundaryPfS_S_ii,@"STO_CUDA_ENTRY STV_DEFAULT"
_Z19applyBottomBoundaryPfS_S_ii:
.text._Z19applyBottomBoundaryPfS_S_ii:
[----:B------:R-:W-:Y:S01]  /*0000*/  LDC R1, c[0x0][0x37c] ;  /* 0x0000df00ff017b82 */ /* 0x000fe20000000800 */
[----:B------:R-:W0:Y:S07]  /*0010*/  S2R R15, SR_TID.X ;  /* 0x00000000000f7919 */ /* 0x000e2e0000002100 */
[----:B------:R-:W0:Y:S01]  /*0020*/  S2UR UR4, SR_CTAID.X ;  /* 0x00000000000479c3 */ /* 0x000e220000002500 */
[----:B------:R-:W1:Y:S07]  /*0030*/  LDCU UR6, c[0x0][0x398] ;  /* 0x00007300ff0677ac */ /* 0x000e6e0008000800 */
[----:B------:R-:W0:Y:S02]  /*0040*/  LDC R0, c[0x0][0x360] ;  /* 0x0000d800ff007b82 */ /* 0x000e240000000800 */
[----:B0-----:R-:W-:-:S05]  /*0050*/  IMAD R15, R0, UR4, R15 ;  /* 0x00000004000f7c24 */ /* 0x001fca000f8e020f */
[----:B-1----:R-:W-:-:S04]  /*0060*/  ISETP.GT.AND P0, PT, R15, UR6, PT ;  /* 0x000000060f007c0c */ /* 0x002fc8000bf04270 */
[----:B------:R-:W-:-:S13]  /*0070*/  ISETP.LT.OR P0, PT, R15, 0x1, P0 ;  /* 0x000000010f00780c */ /* 0x000fda0000701670 */
[----:B------:R-:W-:Y:S05]  /*0080*/  @P0 EXIT ;  /* 0x000000000000094d */ /* 0x000fea0003800000 */
[----:B------:R-:W0:Y:S01]  /*0090*/  LDC.64 R12, c[0x0][0x390] ;  /* 0x0000e400ff0c7b82 */ /* 0x000e220000000a00 */
[----:B------:R-:W1:Y:S01]  /*00a0*/  LDCU.64 UR4, c[0x0][0x358] ;  /* 0x00006b00ff0477ac */ /* 0x000e620008000a00 */
[----:B------:R-:W-:-:S06]  /*00b0*/  IADD3.X R5, PT, PT, R15, UR6, RZ, PT, PT ;  /* 0x000000060f057c10 */ /* 0x000fcc000bfee4ff */
[----:B------:R-:W2:Y:S08]  /*00c0*/  LDC.64 R8, c[0x0][0x380] ;  /* 0x0000e000ff087b82 */ /* 0x000eb00000000a00 */
[----:B------:R-:W3:Y:S01]  /*00d0*/  LDC.64 R10, c[0x0][0x388] ;  /* 0x0000e200ff0a7b82 */ /* 0x000ee20000000a00 */
[----:B0-----:R-:W-:-:S06]  /*00e0*/  IMAD.WIDE R6, R5, 0x4, R12 ;  /* 0x0000000405067825 */ /* 0x001fcc00078e020c */
[----:B-1----:R-:W4:Y:S01]  /*00f0*/  LDG.E R6, desc[UR4][R6.64] ;  /* 0x0000000406067981 */ /* 0x002f22000c1e1900 */
[----:B--2---:R-:W-:-:S06]  /*0100*/  IMAD.WIDE R2, R5, 0x4, R8 ;  /* 0x0000000405027825 */ /* 0x004fcc00078e0208 */
[----:B------:R-:W2:Y:S01]  /*0110*/  LDG.E R3, desc[UR4][R2.64] ;  /* 0x0000000402037981 */ /* 0x000ea2000c1e1900 */
[----:B---3--:R-:W-:-:S06]  /*0120*/  IMAD.WIDE R4, R5, 0x4, R10 ;  /* 0x0000000405047825 */ /* 0x008fcc00078e020a */
[----:B------:R-:W3:Y:S01]  /*0130*/  LDG.E R5, desc[UR4][R4.64] ;  /* 0x0000000404057981 */ /* 0x000ee2000c1e1900 */
[----:B------:R-:W-:-:S04]  /*0140*/  IMAD.WIDE.U32 R8, R15, 0x4, R8 ;  /* 0x000000040f087825 */ /* 0x000fc800078e0008 */
[----:B------:R-:W-:-:S04]  /*0150*/  IMAD.WIDE.U32 R10, R15, 0x4, R10 ;  /* 0x000000040f0a7825 */ /* 0x000fc800078e000a */
[----:B------:R-:W-:-:S04]  /*0160*/  IMAD.WIDE.U32 R12, R15, 0x4, R12 ;  /* 0x000000040f0c7825 */ /* 0x000fc800078e000c */
[----:B----4-:R-:W-:Y:S01]  /*0170*/  FADD R15, -R6, -RZ ;  /* 0x800000ff060f7221 */ /* 0x010fe20000000100 */
[----:B--2---:R-:W-:Y:S04]  /*0180*/  STG.E desc[UR4][R8.64], R3 ;  /* 0x0000000308007986 */ /* 0x004fe8000c101904 */
[----:B---3--:R-:W-:Y:S04]  /*0190*/  STG.E desc[UR4][R10.64], R5 ;  /* 0x000000050a007986 */ /* 0x008fe8000c101904 */
[----:B------:R-:W-:Y:S01]  /*01a0*/  STG.E desc[UR4][R12.64], R15 ;  /* 0x0000000f0c007986 */ /* 0x000fe2000c101904 */
[----:B------:R-:W-:Y:S05]  /*01b0*/  EXIT ;  /* 0x000000000000794d */ /* 0x000fea0003800000 */
.L_x_23:
        /* <DEDUP_REMOVED lines=12> */
.L_x_30:


//--------------------- .text._Z18applyRightBoundaryPfS_S_ii --------------------------
	.section	.text._Z18applyRightBoundaryPfS_S_ii,"ax",@progbits
	.align	128
        .global         _Z18applyRightBoundaryPfS_S_ii
        .type           _Z18applyRightBoundaryPfS_S_ii,@function
        .size           _Z18applyRightBoundaryPfS_S_ii,(.L_x_31 - _Z18applyRightBoundaryPfS_S_ii)
        .other          _Z18applyRightBoundaryPfS_S_ii,@"STO_CUDA_ENTRY STV_DEFAULT"
_Z18applyRightBoundaryPfS_S_ii:
.text._Z18applyRightBoundaryPfS_S_ii:
        /* <DEDUP_REMOVED lines=9> */
[----:B------:R-:W0:Y:S01]  /*0090*/  LDC R8, c[0x0][0x398] ;  /* 0x0000e600ff087b82 */ /* 0x000e220000000800 */
[----:B------:R-:W1:Y:S07]  /*00a0*/  LDCU.64 UR4, c[0x0][0x358] ;  /* 0x00006b00ff0477ac */ /* 0x000e6e0008000a00 */
[----:B------:R-:W2:Y:S08]  /*00b0*/  LDC.64 R4, c[0x0][0x388] ;  /* 0x0000e200ff047b82 */ /* 0x000eb00000000a00 */
[----:B------:R-:W3:Y:S08]  /*00c0*/  LDC.64 R2, c[0x0][0x380] ;  /* 0x0000e000ff027b82 */ /* 0x000ef00000000a00 */
[----:B------:R-:W4:Y:S01]  /*00d0*/  LDC.64 R6, c[0x0][0x390] ;  /* 0x0000e400ff067b82 */ /* 0x000f220000000a00 */
[----:B0-----:R-:W-:-:S05]  /*00e0*/  IADD3 R9, PT, PT, R8, 0x2, RZ ;  /* 0x0000000208097810 */ /* 0x001fca0007ffe0ff */
[----:B------:R-:W-:-:S04]  /*00f0*/  IMAD R9, R0, R9, R8 ;  /* 0x0000000900097224 */ /* 0x000fc800078e0208 */
[----:B--2---:R-:W-:-:S05]  /*0100*/  IMAD.WIDE R4, R9, 0x4, R4 ;  /* 0x0000000409047825 */ /* 0x004fca00078e0204 */
[----:B-1----:R-:W2:Y:S01]  /*0110*/  LDG.E R0, desc[UR4][R4.64] ;  /* 0x0000000404007981 */ /* 0x002ea2000c1e1900 */
[----:B---3--:R-:W-:-:S04]  /*0120*/  IMAD.WIDE R2, R9, 0x4, R2 ;  /* 0x0000000409027825 */ /* 0x008fc800078e0202 */
[----:B----4-:R-:W-:Y:S02]  /*0130*/  IMAD.WIDE R6, R9, 0x4, R6 ;  /* 0x0000000409067825 */ /* 0x010fe400078e0206 */
[----:B------:R-:W3:Y:S04]  /*0140*/  LDG.E R9, desc[UR4][R2.64] ;  /* 0x0000000402097981 */ /* 0x000ee8000c1e1900 */
[----:B------:R-:W4:Y:S01]  /*0150*/  LDG.E R11, desc[UR4][R6.64] ;  /* 0x00000004060b7981 */ /* 0x000f22000c1e1900 */
[----:B--2---:R-:W-:-:S03]  /*0160*/  FADD R13, -R0, -RZ ;  /* 0x800000ff000d7221 */ /* 0x004fc60000000100 */
[----:B---3--:R-:W-:Y:S04]  /*0170*/  STG.E desc[UR4][R2.64+0x4], R9 ;  /* 0x0000040902007986 */ /* 0x008fe8000c101904 */
[----:B------:R-:W-:Y:S04]  /*0180*/  STG.E desc[UR4][R4.64+0x4], R13 ;  /* 0x0000040d04007986 */ /* 0x000fe8000c101904 */
[----:B----4-:R-:W-:Y:S01]  /*0190*/  STG.E desc[UR4][R6.64+0x4], R11 ;  /* 0x0000040b06007986 */ /* 0x010fe2000c101904 */
[----:B------:R-:W-:Y:S05]  /*01a0*/  EXIT ;  /* 0x000000000000794d */ /* 0x000fea0003800000 */
.L_x_24:
        /* <DEDUP_REMOVED lines=13> */
.L_x_31:


//--------------------- .text._Z17applyLeftBoundaryPfS_S_ii --------------------------
	.section	.text._Z17applyLeftBoundaryPfS_S_ii,"ax",@progbits
	.align	128
        .global         _Z17applyLeftBoundaryPfS_S_ii
        .type           _Z17applyLeftBoundaryPfS_S_ii,@function
        .size           _Z17applyLeftBoundaryPfS_S_ii,(.L_x_32 - _Z17applyLeftBoundaryPfS_S_ii)
        .other          _Z17applyLeftBoundaryPfS_S_ii,@"STO_CUDA_ENTRY STV_DEFAULT"
_Z17applyLeftBoundaryPfS_S_ii:
.text._Z17applyLeftBoundaryPfS_S_ii:
        /* <DEDUP_REMOVED lines=9> */
[----:B------:R-:W0:Y:S01]  /*0090*/  LDCU UR4, c[0x0][0x398] ;  /* 0x00007300ff0477ac */ /* 0x000e220008000800 */
[----:B------:R-:W1:Y:S01]  /*00a0*/  LDC.64 R4, c[0x0][0x388] ;  /* 0x0000e200ff047b82 */ /* 0x000e620000000a00 */
[----:B------:R-:W2:Y:S07]  /*00b0*/  LDCU.64 UR6, c[0x0][0x358] ;  /* 0x00006b00ff0677ac */ /* 0x000eae0008000a00 */
[----:B------:R-:W3:Y:S08]  /*00c0*/  LDC.64 R2, c[0x0][0x380] ;  /* 0x0000e000ff027b82 */ /* 0x000ef00000000a00 */
[----:B------:R-:W4:Y:S01]  /*00d0*/  LDC.64 R6, c[0x0][0x390] ;  /* 0x0000e400ff067b82 */ /* 0x000f220000000a00 */
[----:B0-----:R-:W-:-:S06]  /*00e0*/  UIADD3 UR4, UPT, UPT, UR4, 0x2, URZ ;  /* 0x0000000204047890 */ /* 0x001fcc000fffe0ff */
[----:B------:R-:W-:-:S04]  /*00f0*/  IMAD R9, R0, UR4, RZ ;  /* 0x0000000400097c24 */ /* 0x000fc8000f8e02ff */
[----:B-1----:R-:W-:-:S04]  /*0100*/  IMAD.WIDE R4, R9, 0x4, R4 ;  /* 0x0000000409047825 */ /* 0x002fc800078e0204 */
[C---:B---3--:R-:W-:Y:S01]  /*0110*/  IMAD.WIDE R2, R9.reuse, 0x4, R2 ;  /* 0x0000000409027825 */ /* 0x048fe200078e0202 */
[----:B--2---:R-:W2:Y:S03]  /*0120*/  LDG.E R0, desc[UR6][R4.64+0x4] ;  /* 0x0000040604007981 */ /* 0x004ea6000c1e1900 */
        /* <DEDUP_REMOVED lines=8> */
.L_x_25:
        /* <DEDUP_REMOVED lines=13> */
.L_x_32:


//--------------------- .text._Z18initializeInteriorPfS_S_S_S_iifff --------------------------
	.section	.text._Z18initializeInteriorPfS_S_S_S_iifff,"ax",@progbits
	.align	128
        .global         _Z18initializeInteriorPfS_S_S_S_iifff
        .type           _Z18initializeInteriorPfS_S_S_S_iifff,@function
        .size           _Z18initializeInteriorPfS_S_S_S_iifff,(.L_x_33 - _Z18initializeInteriorPfS_S_S_S_iifff)
        .other          _Z18initializeInteriorPfS_S_S_S_iifff,@"STO_CUDA_ENTRY STV_DEFAULT"
_Z18initializeInteriorPfS_S_S_S_iifff:
.text._Z18initializeInteriorPfS_S_S_S_iifff:
[----:B------:R-:W-:Y:S01]  /*0000*/  LDC R1, c[0x0][0x37c] ;  /* 0x0000df00ff017b82 */ /* 0x000fe20000000800 */
[----:B------:R-:W0:Y:S07]  /*0010*/  S2R R2, SR_TID.X ;  /* 0x0000000000027919 */ /* 0x000e2e0000002100 */
[----:B------:R-:W1:Y:S01]  /*0020*/  LDC R11, c[0x0][0x364] ;  /* 0x0000d900ff0b7b82 */ /* 0x000e620000000800 */
[----:B------:R-:W2:Y:S01]  /*0030*/  LDCU.64 UR8, c[0x0][0x3a8] ;  /* 0x00007500ff0877ac */ /* 0x000ea20008000a00 */
[----:B------:R-:W1:Y:S06]  /*0040*/  S2R R0, SR_TID.Y ;  /* 0x0000000000007919 */ /* 0x000e6c0000002200 */
[----:B------:R-:W0:Y:S08]  /*0050*/  S2UR UR5, SR_CTAID.X ;  /* 0x00000000000579c3 */ /* 0x000e300000002500 */
[----:B------:R-:W0:Y:S08]  /*0060*/  LDC R13, c[0x0][0x360] ;  /* 0x0000d800ff0d7b82 */ /* 0x000e300000000800 */
[----:B------:R-:W1:Y:S01]  /*0070*/  S2UR UR4, SR_CTAID.Y ;  /* 0x00000000000479c3 */ /* 0x000e620000002600 */
[----:B0-----:R-:W-:Y:S01]  /*0080*/  IMAD R13, R13, UR5, R2 ;  /* 0x000000050d0d7c24 */ /* 0x001fe2000f8e0202 */
[----:B--2---:R-:W-:-:S04]  /*0090*/  UIADD3 UR5, UPT, UPT, UR8, 0x1, URZ ;  /* 0x0000000108057890 */ /* 0x004fc8000fffe0ff */
[----:B------:R-:W-:Y:S01]  /*00a0*/  IADD3 R15, PT, PT, R13, 0x1, RZ ;  /* 0x000000010d0f7810 */ /* 0x000fe20007ffe0ff */
[----:B-1----:R-:W-:Y:S01]  /*00b0*/  IMAD R11, R11, UR4, R0 ;  /* 0x000000040b0b7c24 */ /* 0x002fe2000f8e0200 */
[----:B------:R-:W-:Y:S02]  /*00c0*/  UIADD3 UR4, UPT, UPT, UR9, 0x1, URZ ;  /* 0x0000000109047890 */ /* 0x000fe4000fffe0ff */
[----:B------:R-:W-:Y:S02]  /*00d0*/  ISETP.GE.U32.AND P0, PT, R15, UR5, PT ;  /* 0x000000050f007c0c */ /* 0x000fe4000bf06070 */
[----:B------:R-:W-:-:S04]  /*00e0*/  IADD3 R0, PT, PT, R11, 0x1, RZ ;  /* 0x000000010b007810 */ /* 0x000fc80007ffe0ff */
[----:B------:R-:W-:-:S13]  /*00f0*/  ISETP.GE.U32.OR P0, PT, R0, UR4, P0 ;  /* 0x0000000400007c0c */ /* 0x000fda0008706470 */
[----:B------:R-:W-:Y:S05]  /*0100*/  @P0 EXIT ;  /* 0x000000000000094d */ /* 0x000fea0003800000 */
[----:B------:R-:W0:Y:S01]  /*0110*/  LDC R10, c[0x0][0x3b8] ;  /* 0x0000ee00ff0a7b82 */ /* 0x000e220000000800 */
[----:B------:R-:W1:Y:S01]  /*0120*/  LDCU.64 UR6, c[0x0][0x358] ;  /* 0x00006b00ff0677ac */ /* 0x000e620008000a00 */
[----:B------:R-:W-:Y:S02]  /*0130*/  I2FP.F32.U32 R12, R13 ;  /* 0x0000000d000c7245 */ /* 0x000fe40000201000 */
[----:B------:R-:W-:Y:S01]  /*0140*/  I2FP.F32.U32 R19, R11 ;  /* 0x0000000b00137245 */ /* 0x000fe20000201000 */
[----:B------:R-:W-:-:S03]  /*0150*/  UIADD3 UR4, UPT, UPT, UR8, 0x2, URZ ;  /* 0x0000000208047890 */ /* 0x000fc6000fffe0ff */
[----:B------:R-:W2:Y:S03]  /*0160*/  LDC.64 R8, c[0x0][0x3b0] ;  /* 0x0000ec00ff087b82 */ /* 0x000ea60000000a00 */
[----:B------:R-:W-:-:S05]  /*0170*/  IMAD R15, R0, UR4, R15 ;  /* 0x00000004000f7c24 */ /* 0x000fca000f8e020f */
[----:B------:R-:W3:Y:S08]  /*0180*/  LDC.64 R6, c[0x0][0x380] ;  /* 0x0000e000ff067b82 */ /* 0x000ef00000000a00 */
[----:B------:R-:W4:Y:S01]  /*0190*/  LDC.64 R4, c[0x0][0x388] ;  /* 0x0000e200ff047b82 */ /* 0x000f220000000a00 */
[----:B0-----:R-:W-:-:S07]  /*01a0*/  FMUL R10, R10, -0.5 ;  /* 0xbf0000000a0a7820 */ /* 0x001fce0000400000 */
[----:B------:R-:W0:Y:S01]  /*01b0*/  LDC.64 R2, c[0x0][0x390] ;  /* 0x0000e400ff027b82 */ /* 0x000e220000000a00 */
[--C-:B--2---:R-:W-:Y:S01]  /*01c0*/  FFMA R17, R8, 0.5, R10.reuse ;  /* 0x3f00000008117823 */ /* 0x104fe2000000000a */
[----:B------:R-:W-:-:S03]  /*01d0*/  FFMA R10, R9, 0.5, R10 ;  /* 0x3f000000090a7823 */ /* 0x000fc6000000000a */
[----:B------:R-:W-:Y:S01]  /*01e0*/  FFMA R17, R12, R8, R17 ;  /* 0x000000080c117223 */ /* 0x000fe20000000011 */
[----:B------:R-:W-:Y:S01]  /*01f0*/  FFMA R19, R19, R9, R10 ;  /* 0x0000000913137223 */ /* 0x000fe2000000000a */
[----:B---3--:R-:W-:-:S05]  /*0200*/  IMAD.WIDE.U32 R6, R13, 0x4, R6 ;  /* 0x000000040d067825 */ /* 0x008fca00078e0006 */
[----:B-1----:R-:W-:Y:S01]  /*0210*/  STG.E desc[UR6][R6.64], R17 ;  /* 0x0000001106007986 */ /* 0x002fe2000c101906 */
[----:B----4-:R-:W-:-:S05]  /*0220*/  IMAD.WIDE.U32 R4, R11, 0x4, R4 ;  /* 0x000000040b047825 */ /* 0x010fca00078e0004 */
[----:B------:R1:W-:Y:S01]  /*0230*/  STG.E desc[UR6][R4.64], R19 ;  /* 0x0000001304007986 */ /* 0x0003e2000c101906 */
[----:B0-----:R-:W-:-:S05]  /*0240*/  IMAD.WIDE R2, R15, 0x4, R2 ;  /* 0x000000040f027825 */ /* 0x001fca00078e0202 */
[----:B------:R-:W2:Y:S01]  /*0250*/  LDG.E R11, desc[UR6][R2.64] ;  /* 0x00000006020b7981 */ /* 0x000ea2000c1e1900 */
[----:B------:R-:W-:Y:S01]  /*0260*/  FMUL R0, R19, R19 ;  /* 0x0000001313007220 */ /* 0x000fe20000400000 */
[----:B------:R-:W-:Y:S01]  /*0270*/  HFMA2 R9, -RZ, RZ, 0.96630859375, -0.0022525787353515625 ;  /* 0x3bbb989dff097431 */ /* 0x000fe200000001ff */
[----:B------:R-:W-:Y:S01]  /*0280*/  MOV R13, 0x437c0000 ;  /* 0x437c0000000d7802 */ /* 0x000fe20000000f00 */
[----:B-1----:R-:W-:Y:S02]  /*0290*/  HFMA2 R5, -RZ, RZ, 1.69921875, -19.203125 ;  /* 0x3ecccccdff057431 */ /* 0x002fe400000001ff */
[----:B------:R-:W-:-:S04]  /*02a0*/  FFMA R0, R17, R17, R0 ;  /* 0x0000001111007223 */ /* 0x000fc80000000000 */
[----:B------:R-:W-:-:S04]  /*02b0*/  FMUL R0, R0, -5 ;  /* 0xc0a0000000007820 */ /* 0x000fc80000400000 */
[----:B------:R-:W-:-:S04]  /*02c0*/  FFMA.SAT R8, R0, R9, 0.5 ;  /* 0x3f00000000087423 */ /* 0x000fc80000002009 */
[----:B------:R-:W-:-:S04]  /*02d0*/  FFMA.RM R8, R8, R13, 12582913 ;  /* 0x4b40000108087423 */ /* 0x000fc8000000400d */
[C---:B------:R-:W-:Y:S01]  /*02e0*/  FADD R9, R8.reuse, -12583039 ;  /* 0xcb40007f08097421 */ /* 0x040fe20000000000 */
[----:B------:R-:W-:-:S03]  /*02f0*/  SHF.L.U32 R8, R8, 0x17, RZ ;  /* 0x0000001708087819 */ /* 0x000fc600000006ff */
[----:B------:R-:W-:-:S04]  /*0300*/  FFMA R9, R0, 1.4426950216293334961, -R9 ;  /* 0x3fb8aa3b00097823 */ /* 0x000fc80000000809 */
[----:B------:R-:W-:-:S06]  /*0310*/  FFMA R9, R0, 1.925963033500011079e-08, R9 ;  /* 0x32a5706000097823 */ /* 0x000fcc0000000009 */
[----:B------:R-:W0:Y:S02]  /*0320*/  MUFU.EX2 R9, R9 ;  /* 0x0000000900097308 */ /* 0x000e240000000800 */
[----:B0-----:R-:W-:-:S04]  /*0330*/  FMUL R8, R8, R9 ;  /* 0x0000000908087220 */ /* 0x001fc80000400000 */
[----:B------:R-:W-:-:S04]  /*0340*/  FFMA R8, R8, R5, 1 ;  /* 0x3f80000008087423 */ /* 0x000fc80000000005 */
[----:B--2---:R-:W-:-:S05]  /*0350*/  FADD R11, R8, R11 ;  /* 0x0000000b080b7221 */ /* 0x004fca0000000000 */
[----:B------:R-:W-:Y:S01]  /*0360*/  STG.E desc[UR6][R2.64], R11 ;  /* 0x0000000b02007986 */ /* 0x000fe2000c101906 */
[----:B------:R-:W-:Y:S05]  /*0370*/  EXIT ;  /* 0x000000000000794d */ /* 0x000fea0003800000 */
.L_x_26:
        /* <DEDUP_REMOVED lines=16> */
.L_x_33:


//--------------------- .nv.shared._Z18shallowWaterSolverPfS_S_ffiiff --------------------------
	.section	.nv.shared._Z18shallowWaterSolverPfS_S_ffiiff,"aw",@nobits
	.sectionflags	@""
	.align	16
	.zero		1024


//--------------------- .nv.shared.reserved.0     --------------------------
	.section	.nv.shared.reserved.0,"aw",@nobits
	.weak		__nv_reservedSMEM_offset_0_alias
	.size		__nv_reservedSMEM_offset_0_alias, 0, 64
	.other		__nv_reservedSMEM_offset_0_alias,@"STO_CUDA_RESERVED_SHARED STV_DEFAULT"
__nv_reservedSMEM_offset_0_alias:
	.zero		0
	.zero		64


//--------------------- .nv.shared._Z16applyTopBoundaryPfS_S_ii --------------------------
	.section	.nv.shared._Z16applyTopBoundaryPfS_S_ii,"aw",@nobits
	.sectionflags	@""
	.align	16
	.zero		1024


//--------------------- .nv.shared._Z19applyBottomBoundaryPfS_S_ii --------------------------
	.section	.nv.shared._Z19applyBottomBoundaryPfS_S_ii,"aw",@nobits
	.sectionflags	@""
	.align	16
	.zero		1024


//--------------------- .nv.shared._Z18applyRightBoundaryPfS_S_ii --------------------------
	.section	.nv.shared._Z18applyRightBoundaryPfS_S_ii,"aw",@nobits
	.sectionflags	@""
	.align	16
	.zero		1024


//--------------------- .nv.shared._Z17applyLeftBoundaryPfS_S_ii --------------------------
	.section	.nv.shared._Z17applyLeftBoundaryPfS_S_ii,"aw",@nobits
	.sectionflags	@""
	.align	16
	.zero		1024


//--------------------- .nv.shared._Z18initializeInteriorPfS_S_S_S_iifff --------------------------
	.section	.nv.shared._Z18initializeInteriorPfS_S_S_S_iifff,"aw",@nobits
	.sectionflags	@""
	.align	16
	.zero		1024


//--------------------- .nv.constant0._Z18shallowWaterSolverPfS_S_ffiiff --------------------------
	.section	.nv.constant0._Z18shallowWaterSolverPfS_S_ffiiff,"a",@progbits
	.sectionflags	@""
	.align	4
.nv.constant0._Z18shallowWaterSolverPfS_S_ffiiff:
	.zero		944


//--------------------- .nv.constant0._Z16applyTopBoundaryPfS_S_ii --------------------------
	.section	.nv.constant0._Z16applyTopBoundaryPfS_S_ii,"a",@progbits
	.sectionflags	@""
	.align	4
.nv.constant0._Z16applyTopBoundaryPfS_S_ii:
	.zero		928


//--------------------- .nv.constant0._Z19applyBottomBoundaryPfS_S_ii --------------------------
	.section	.nv.constant0._Z19applyBottomBoundaryPfS_S_ii,"a",@progbits
	.sectionflags	@""
	.align	4
.nv.constant0._Z19applyBottomBoundaryPfS_S_ii:
	.zero		928


//--------------------- .nv.constant0._Z18applyRightBoundaryPfS_S_ii --------------------------
	.section	.nv.constant0._Z18applyRightBoundaryPfS_S_ii,"a",@progbits
	.sectionflags	@""
	.align	4
.nv.constant0._Z18applyRightBoundaryPfS_S_ii:
	.zero		928


//--------------------- .nv.constant0._Z17applyLeftBoundaryPfS_S_ii --------------------------
	.section	.nv.constant0._Z17applyLeftBoundaryPfS_S_ii,"a",@progbits
	.sectionflags	@""
	.align	4
.nv.constant0._Z17applyLeftBoundaryPfS_S_ii:
	.zero		928


//--------------------- .nv.constant0._Z18initializeInteriorPfS_S_S_S_iifff --------------------------
	.section	.nv.constant0._Z18initializeInteriorPfS_S_S_S_iifff,"a",@progbits
	.sectionflags	@""
	.align	4
.nv.constant0._Z18initializeInteriorPfS_S_S_S_iifff:
	.zero		956


//--------------------- SYMBOLS --------------------------

	.type		.nv.reservedSmem.offset0,@object
	.size		.nv.reservedSmem.offset0,0x4
	.type		.nv.reservedSmem.cap,@object
	.size		.nv.reservedSmem.cap,0x4
